	.target	sm_90a

	.elftype	@"ET_EXEC"


//--------------------- .note.nv.tkinfo           --------------------------
	.section	.note.nv.tkinfo,"",@"SHT_NOTE"
	.sectionflags	@"SHF_NOTE_NV_TKINFO"
	.tkinfo
        /*0018*/ 	.word	0x00000002
        /*0030*/ 	.string	""
        /*0030*/ 	.string	"ptxas"
        /*0030*/ 	.string	"Cuda compilation tools, release 13.0, V13.0.88"
        /*0030*/ 	.string	"Build cuda_13.0.r13.0/compiler.36424714_0"
        /*0030*/ 	.string	"-v  -suppress-debug-info  -lineinfo  -arch sm_90a "



//--------------------- .note.nv.cuinfo           --------------------------
	.section	.note.nv.cuinfo,"",@"SHT_NOTE"
	.sectionflags	@"SHF_NOTE_NV_CUINFO"
        /*0018*/ 	.short	0x0002
        /*001a*/ 	.short	0x005a
        /*001c*/ 	.short	0x0082
	.zero		2


//--------------------- .nv.info                  --------------------------
	.section	.nv.info,"",@"SHT_CUDA_INFO"
	.align	4


	//----- nvinfo : EIATTR_REGCOUNT
	.align		4
        /*0000*/ 	.byte	0x04, 0x2f
        /*0002*/ 	.short	(.L_1 - .L_0)
	.align		4
.L_0:
        /*0004*/ 	.word	index@(gluon_wgmma)
        /*0008*/ 	.word	0x0000003a


	//----- nvinfo : EIATTR_FRAME_SIZE
	.align		4
.L_1:
        /*000c*/ 	.byte	0x04, 0x11
        /*000e*/ 	.short	(.L_3 - .L_2)
	.align		4
.L_2:
        /*0010*/ 	.word	index@(gluon_wgmma)
        /*0014*/ 	.word	0x00000000


	//----- nvinfo : EIATTR_MIN_STACK_SIZE
	.align		4
.L_3:
        /*0018*/ 	.byte	0x04, 0x12
        /*001a*/ 	.short	(.L_5 - .L_4)
	.align		4
.L_4:
        /*001c*/ 	.word	index@(gluon_wgmma)
        /*0020*/ 	.word	0x00000000
.L_5:


//--------------------- .nv.compat                --------------------------
	.section	.nv.compat,"",@"SHT_CUDA_COMPAT_INFO"
	.align	4
        /*0000*/ 	.byte	0x02, 0x09, 0x01, 0x00, 0x02, 0x02, 0x04, 0x00, 0x02, 0x05, 0x05, 0x00, 0x03, 0x07, 0x01, 0x01
        /*0010*/ 	.byte	0x02, 0x03, 0x03, 0x00, 0x02, 0x06, 0x01, 0x00, 0x04, 0x0b, 0x08, 0x00, 0x00, 0x00, 0x00, 0x00
        /*0020*/ 	.byte	0x00, 0x00, 0x00, 0x00


//--------------------- .nv.info.gluon_wgmma      --------------------------
	.section	.nv.info.gluon_wgmma,"",@"SHT_CUDA_INFO"
	.sectionflags	@""
	.align	4


	//----- nvinfo : EIATTR_CUDA_API_VERSION
	.align		4
        /*0000*/ 	.byte	0x04, 0x37
        /*0002*/ 	.short	(.L_7 - .L_6)
.L_6:
        /*0004*/ 	.word	0x00000082


	//----- nvinfo : EIATTR_KPARAM_INFO
	.align		4
.L_7:
        /*0008*/ 	.byte	0x04, 0x17
        /*000a*/ 	.short	(.L_9 - .L_8)
.L_8:
        /*000c*/ 	.word	0x00000000
        /*0010*/ 	.short	0x000a
        /*0012*/ 	.short	0x0048
        /*0014*/ 	.byte	0x00, 0xf4, 0x21, 0x00


	//----- nvinfo : EIATTR_KPARAM_INFO
	.align		4
.L_9:
        /*0018*/ 	.byte	0x04, 0x17
        /*001a*/ 	.short	(.L_11 - .L_10)
.L_10:
        /*001c*/ 	.word	0x00000000
        /*0020*/ 	.short	0x0009
        /*0022*/ 	.short	0x0040
        /*0024*/ 	.byte	0x00, 0xf4, 0x21, 0x00


	//----- nvinfo : EIATTR_KPARAM_INFO
	.align		4
.L_11:
        /*0028*/ 	.byte	0x04, 0x17
        /*002a*/ 	.short	(.L_13 - .L_12)
.L_12:
        /*002c*/ 	.word	0x00000000
        /*0030*/ 	.short	0x0008
        /*0032*/ 	.short	0x0038
        /*0034*/ 	.byte	0x00, 0xf0, 0x21, 0x00


	//----- nvinfo : EIATTR_KPARAM_INFO
	.align		4
.L_13:
        /*0038*/ 	.byte	0x04, 0x17
        /*003a*/ 	.short	(.L_15 - .L_14)
.L_14:
        /*003c*/ 	.word	0x00000000
        /*0040*/ 	.short	0x0007
        /*0042*/ 	.short	0x0030
        /*0044*/ 	.byte	0x00, 0xf0, 0x21, 0x00


	//----- nvinfo : EIATTR_KPARAM_INFO
	.align		4
.L_15:
        /*0048*/ 	.byte	0x04, 0x17
        /*004a*/ 	.short	(.L_17 - .L_16)
.L_16:
        /*004c*/ 	.word	0x00000000
        /*0050*/ 	.short	0x0006
        /*0052*/ 	.short	0x0028
        /*0054*/ 	.byte	0x00, 0xf0, 0x21, 0x00


	//----- nvinfo : EIATTR_KPARAM_INFO
	.align		4
.L_17:
        /*0058*/ 	.byte	0x04, 0x17
        /*005a*/ 	.short	(.L_19 - .L_18)
.L_18:
        /*005c*/ 	.word	0x00000000
        /*0060*/ 	.short	0x0005
        /*0062*/ 	.short	0x0020
        /*0064*/ 	.byte	0x00, 0xf0, 0x11, 0x00


	//----- nvinfo : EIATTR_KPARAM_INFO
	.align		4
.L_19:
        /*0068*/ 	.byte	0x04, 0x17
        /*006a*/ 	.short	(.L_21 - .L_20)
.L_20:
        /*006c*/ 	.word	0x00000000
        /*0070*/ 	.short	0x0004
        /*0072*/ 	.short	0x001c
        /*0074*/ 	.byte	0x00, 0xf0, 0x11, 0x00


	//----- nvinfo : EIATTR_KPARAM_INFO
	.align		4
.L_21:
        /*0078*/ 	.byte	0x04, 0x17
        /*007a*/ 	.short	(.L_23 - .L_22)
.L_22:
        /*007c*/ 	.word	0x00000000
        /*0080*/ 	.short	0x0003
        /*0082*/ 	.short	0x0018
        /*0084*/ 	.byte	0x00, 0xf0, 0x11, 0x00


	//----- nvinfo : EIATTR_KPARAM_INFO
	.align		4
.L_23:
        /*0088*/ 	.byte	0x04, 0x17
        /*008a*/ 	.short	(.L_25 - .L_24)
.L_24:
        /*008c*/ 	.word	0x00000000
        /*0090*/ 	.short	0x0002
        /*0092*/ 	.short	0x0010
        /*0094*/ 	.byte	0x00, 0xf4, 0x21, 0x00


	//----- nvinfo : EIATTR_KPARAM_INFO
	.align		4
.L_25:
        /*0098*/ 	.byte	0x04, 0x17
        /*009a*/ 	.short	(.L_27 - .L_26)
.L_26:
        /*009c*/ 	.word	0x00000000
        /*00a0*/ 	.short	0x0001
        /*00a2*/ 	.short	0x0008
        /*00a4*/ 	.byte	0x00, 0xf4, 0x21, 0x00


	//----- nvinfo : EIATTR_KPARAM_INFO
	.align		4
.L_27:
        /*00a8*/ 	.byte	0x04, 0x17
        /*00aa*/ 	.short	(.L_29 - .L_28)
.L_28:
        /*00ac*/ 	.word	0x00000000
        /*00b0*/ 	.short	0x0000
        /*00b2*/ 	.short	0x0000
        /*00b4*/ 	.byte	0x00, 0xf4, 0x21, 0x00


	//----- nvinfo : EIATTR_SPARSE_MMA_MASK
	.align		4
.L_29:
        /*00b8*/ 	.byte	0x03, 0x50
        /*00ba*/ 	.short	0x0000


	//----- nvinfo : EIATTR_MAXREG_COUNT
	.align		4
        /*00bc*/ 	.byte	0x03, 0x1b
        /*00be*/ 	.short	0x00ff


	//----- nvinfo : EIATTR_NUM_BARRIERS
	.align		4
        /*00c0*/ 	.byte	0x02, 0x4c
        /*00c2*/ 	.byte	0x01
	.zero		1


	//----- nvinfo : EIATTR_MERCURY_ISA_VERSION
	.align		4
        /*00c4*/ 	.byte	0x03, 0x5f
        /*00c6*/ 	.short	0x0101


	//----- nvinfo : EIATTR_INT_WARP_WIDE_INSTR_OFFSETS
	.align		4
        /*00c8*/ 	.byte	0x04, 0x31
        /*00ca*/ 	.short	(.L_31 - .L_30)


	//   ....[0]....
.L_30:
        /*00cc*/ 	.word	0x000012c0


	//   ....[1]....
        /*00d0*/ 	.word	0x00001350


	//   ....[2]....
        /*00d4*/ 	.word	0x000015d0


	//   ....[3]....
        /*00d8*/ 	.word	0x000015e0


	//   ....[4]....
        /*00dc*/ 	.word	0x000015f0


	//   ....[5]....
        /*00e0*/ 	.word	0x00001600


	//   ....[6]....
        /*00e4*/ 	.word	0x00001a00


	//   ....[7]....
        /*00e8*/ 	.word	0x00001a40


	//----- nvinfo : EIATTR_COOP_GROUP_MASK_REGIDS
	.align		4
.L_31:
        /*00ec*/ 	.byte	0x04, 0x29
        /*00ee*/ 	.short	(.L_33 - .L_32)


	//   ....[0]....
.L_32:
        /*00f0*/ 	.word	0xffffffff


	//   ....[1]....
        /*00f4*/ 	.word	0xffffffff


	//   ....[2]....
        /*00f8*/ 	.word	0xffffffff


	//----- nvinfo : EIATTR_COOP_GROUP_INSTR_OFFSETS
	.align		4
.L_33:
        /*00fc*/ 	.byte	0x04, 0x28
        /*00fe*/ 	.short	(.L_35 - .L_34)


	//   ....[0]....
.L_34:
        /*0100*/ 	.word	0x00000140


	//   ....[1]....
        /*0104*/ 	.word	0x00000700


	//   ....[2]....
        /*0108*/ 	.word	0x00000cf0


	//----- nvinfo : EIATTR_MBARRIER_INSTR_OFFSETS
	.align		4
.L_35:
        /*010c*/ 	.byte	0x04, 0x39
        /*010e*/ 	.short	(.L_37 - .L_36)


	//   ....[0]....
.L_36:
        /*0110*/ 	.word	0x000013d0
        /*0114*/ 	.word	0x000000ff
        /*0118*/ 	.word	0x00001000
        /*011c*/ 	.short	0x0100
        /*011e*/ 	.byte	0x04
	.zero		1


	//   ....[1]....
        /*0120*/ 	.word	0x00001710
        /*0124*/ 	.word	0x000000ff
        /*0128*/ 	.word	0x00001000
        /*012c*/ 	.short	0x010a
        /*012e*/ 	.byte	0x04
	.zero		1


	//   ....[2]....
        /*0130*/ 	.word	0x00001930
        /*0134*/ 	.word	0x000000ff
        /*0138*/ 	.word	0x00001000
        /*013c*/ 	.short	0x0108
        /*013e*/ 	.byte	0x04
	.zero		1


	//   ....[3]....
        /*0140*/ 	.word	0x00001bc0
        /*0144*/ 	.word	0x000000ff
        /*0148*/ 	.word	0x00001000
        /*014c*/ 	.short	0x010a
        /*014e*/ 	.byte	0x04
	.zero		1


	//----- nvinfo : EIATTR_NUM_MBARRIERS
	.align		4
.L_37:
        /*0150*/ 	.byte	0x03, 0x38
        /*0152*/ 	.short	0x0001


	//----- nvinfo : EIATTR_EXIT_INSTR_OFFSETS
	.align		4
        /*0154*/ 	.byte	0x04, 0x1c
        /*0156*/ 	.short	(.L_39 - .L_38)


	//   ....[0]....
.L_38:
        /*0158*/ 	.word	0x00001bb0


	//----- nvinfo : EIATTR_REQNTID
	.align		4
.L_39:
        /*015c*/ 	.byte	0x04, 0x10
        /*015e*/ 	.short	(.L_41 - .L_40)
.L_40:
        /*0160*/ 	.word	0x00000080
        /*0164*/ 	.word	0x00000001
        /*0168*/ 	.word	0x00000001


	//----- nvinfo : EIATTR_CRS_STACK_SIZE
	.align		4
.L_41:
        /*016c*/ 	.byte	0x04, 0x1e
        /*016e*/ 	.short	(.L_43 - .L_42)
.L_42:
        /*0170*/ 	.word	0x00000000


	//----- nvinfo : EIATTR_CBANK_PARAM_SIZE
	.align		4
.L_43:
        /*0174*/ 	.byte	0x03, 0x19
        /*0176*/ 	.short	0x0050


	//----- nvinfo : EIATTR_PARAM_CBANK
	.align		4
        /*0178*/ 	.byte	0x04, 0x0a
        /*017a*/ 	.short	(.L_45 - .L_44)
	.align		4
.L_44:
        /*017c*/ 	.word	index@(.nv.constant0.gluon_wgmma)
        /*0180*/ 	.short	0x0210
        /*0182*/ 	.short	0x0050


	//----- nvinfo : EIATTR_SW_WAR
	.align		4
.L_45:
        /*0184*/ 	.byte	0x04, 0x36
        /*0186*/ 	.short	(.L_47 - .L_46)
.L_46:
        /*0188*/ 	.word	0x00000008
.L_47:


//--------------------- .nv.callgraph             --------------------------
	.section	.nv.callgraph,"",@"SHT_CUDA_CALLGRAPH"
	.align	4
	.sectionentsize	8
	.align		4
        /*0000*/ 	.word	0x00000000
	.align		4
        /*0004*/ 	.word	0xffffffff
	.align		4
        /*0008*/ 	.word	0x00000000
	.align		4
        /*000c*/ 	.word	0xfffffffe
	.align		4
        /*0010*/ 	.word	0x00000000
	.align		4
        /*0014*/ 	.word	0xfffffffd
	.align		4
        /*0018*/ 	.word	0x00000000
	.align		4
        /*001c*/ 	.word	0xfffffffc


//--------------------- .text.gluon_wgmma         --------------------------
	.section	.text.gluon_wgmma,"ax",@progbits
	.align	128
        .global         gluon_wgmma
        .type           gluon_wgmma,@function
        .size           gluon_wgmma,(.L_x_53 - gluon_wgmma)
        .other          gluon_wgmma,@"STO_CUDA_ENTRY STV_DEFAULT"
gluon_wgmma:
.text.gluon_wgmma:
[----:B------:R-:W-:Y:S01]  /*0000*/  LDC R1, c[0x0][0x28] ;  /* 0x00000a00ff017b82 */ /* 0x000fe20000000800 */
[----:B------:R-:W1:Y:S07]  /*0010*/  S2R R0, SR_TID.X ;  /* 0x0000000000007919 */ /* 0x000e6e0000002100 */
[----:B------:R-:W2:Y:S01]  /*0020*/  S2UR UR5, SR_CgaCtaId ;  /* 0x00000000000579c3 */ /* 0x000ea20000008800 */
[----:B------:R-:W-:Y:S01]  /*0030*/  UMOV UR4, 0x400 ;  /* 0x0000040000047882 */ /* 0x000fe20000000000 */
[----:B------:R-:W-:Y:S01]  /*0040*/  ULDC UR7, c[0x0][0xc] ;  /* 0x0000030000077ab9 */ /* 0x000fe20000000800 */
[----:B------:R-:W-:Y:S01]  /*0050*/  ULDC.64 UR14, c[0x0][0x250] ;  /* 0x00009400000e7ab9 */ /* 0x000fe20000000a00 */
[----:B------:R-:W-:Y:S04]  /*0060*/  BSSY B0, `(.L_x_0) ;  /* 0x000001d000007945 */ /* 0x000fe80003800000 */
[----:B------:R-:W3:Y:S08]  /*0070*/  LDC R9, c[0x0][0x230] ;  /* 0x00008c00ff097b82 */ /* 0x000ef00000000800 */
[----:B------:R-:W-:Y:S08]  /*0080*/  S2UR UR25, SR_CTAID.Y ;  /* 0x00000000001979c3 */ /* 0x000ff00000002600 */
[----:B------:R-:W4:Y:S01]  /*0090*/  S2UR UR6, SR_CTAID.Z ;  /* 0x00000000000679c3 */ /* 0x000f220000002700 */
[----:B--2---:R-:W-:-:S03]  /*00a0*/  ULEA UR4, UR5, UR4, 0x18 ;  /* 0x0000000405047291 */ /* 0x004fc6000f8ec03f */
[----:B------:R-:W-:Y:S01]  /*00b0*/  ULDC UR5, c[0x0][0x10] ;  /* 0x0000040000057ab9 */ /* 0x000fe20000000800 */
[----:B-1----:R-:W-:-:S03]  /*00c0*/  LOP3.LUT R7, R0, 0x7f, RZ, 0xc0, !PT ;  /* 0x0000007f00077812 */ /* 0x002fc600078ec0ff */
[----:B------:R-:W1:Y:S01]  /*00d0*/  S2UR UR24, SR_CTAID.X ;  /* 0x00000000001879c3 */ /* 0x000e620000002500 */
[----:B---3--:R-:W-:Y:S01]  /*00e0*/  VIADD R6, R9, 0xffffffff ;  /* 0xffffffff09067836 */ /* 0x008fe20000000000 */
[C---:B------:R-:W-:Y:S02]  /*00f0*/  ISETP.GE.U32.AND P0, PT, R7.reuse, 0x20, PT ;  /* 0x000000200700780c */ /* 0x040fe40003f06070 */
[C---:B------:R-:W-:Y:S02]  /*0100*/  ISETP.NE.U32.AND P2, PT, R7.reuse, RZ, PT ;  /* 0x000000ff0700720c */ /* 0x040fe40003f45070 */
[----:B------:R-:W-:Y:S02]  /*0110*/  LEA R3, R7, UR4, 0x2 ;  /* 0x0000000407037c11 */ /* 0x000fe4000f8e10ff */
[----:B------:R-:W2:Y:S07]  /*0120*/  LDC R2, c[0x0][0x228] ;  /* 0x00008a00ff027b82 */ /* 0x000eae0000000800 */
[----:B------:R3:W-:Y:S01]  /*0130*/  @!P0 STS [R3], RZ ;  /* 0x000000ff03008388 */ /* 0x0007e20000000800 */
[----:B------:R-:W-:-:S03]  /*0140*/  NOP ;  /* 0x0000000000007918 */ /* 0x000fc60000000000 */
[----:B------:R3:W-:Y:S01]  /*0150*/  @!P2 STS [UR4+0x20], R6 ;  /* 0x00002006ff00a988 */ /* 0x0007e20008000804 */
[----:B----4-:R-:W-:-:S04]  /*0160*/  UIMAD UR5, UR6, UR5, UR25 ;  /* 0x00000005060572a4 */ /* 0x010fc8000f8e0219 */
[----:B-1----:R-:W-:-:S04]  /*0170*/  UIMAD UR5, UR5, UR7, UR24 ;  /* 0x00000007050572a4 */ /* 0x002fc8000f8e0218 */
[----:B------:R-:W-:Y:S01]  /*0180*/  UIMAD UR5, UR5, 0x180, URZ ;  /* 0x00000180050578a4 */ /* 0x000fe2000f8e023f */
[----:B--2---:R-:W-:-:S03]  /*0190*/  VIADD R2, R2, 0xffffffff ;  /* 0xffffffff02027836 */ /* 0x004fc60000000000 */
[----:B------:R-:W-:-:S04]  /*01a0*/  UIADD3 UR18, UP0, UR5, UR14, URZ ;  /* 0x0000000e05127290 */ /* 0x000fc8000ff1e03f */
[----:B------:R-:W-:Y:S01]  /*01b0*/  ULEA.HI.X.SX32 UR19, UR5, UR15, 0x1, UP0 ;  /* 0x0000000f05137291 */ /* 0x000fe200080f0e3f */
[----:B---3--:R-:W-:Y:S11]  /*01c0*/  @P2 BRA `(.L_x_1) ;  /* 0x0000000000182947 */ /* 0x008ff60003800000 */
[----:B------:R-:W1:Y:S01]  /*01d0*/  LDS R4, [UR4+0x8] ;  /* 0x00000804ff047984 */ /* 0x000e620008000800 */
[----:B------:R-:W2:Y:S01]  /*01e0*/  LDC.64 R10, c[0x0][0x210] ;  /* 0x00008400ff0a7b82 */ /* 0x000ea20000000a00 */
[----:B------:R-:W-:Y:S02]  /*01f0*/  IMAD.MOV.U32 R5, RZ, RZ, 0x70 ;  /* 0x00000070ff057424 */ /* 0x000fe400078e00ff */
[----:B--2---:R2:W-:Y:S03]  /*0200*/  STS.64 [UR4], R10 ;  /* 0x0000000aff007988 */ /* 0x0045e60008000a04 */
[----:B-1----:R-:W-:-:S05]  /*0210*/  LOP3.LUT R4, R4, 0x10, R5, 0xd8, !PT ;  /* 0x0000001004047812 */ /* 0x002fca00078ed805 */
[----:B------:R2:W-:Y:S02]  /*0220*/  STS [UR4+0x8], R4 ;  /* 0x00000804ff007988 */ /* 0x0005e40008000804 */
.L_x_1:
[----:B------:R-:W-:Y:S05]  /*0230*/  BSYNC B0 ;  /* 0x0000000000007941 */ /* 0x000fea0003800000 */
.L_x_0:
[----:B------:R-:W-:Y:S04]  /*0240*/  BSSY B0, `(.L_x_2) ;  /* 0x000000a000007945 */ /* 0x000fe80003800000 */
[----:B------:R-:W-:Y:S05]  /*0250*/  @P2 BRA `(.L_x_3) ;  /* 0x0000000000202947 */ /* 0x000fea0003800000 */
[----:B--2---:R-:W1:Y:S01]  /*0260*/  LDS R4, [UR4+0x34] ;  /* 0x00003404ff047984 */ /* 0x004e620008000800 */
[----:B------:R-:W-:Y:S02]  /*0270*/  IMAD.MOV.U32 R5, RZ, RZ, 0x1f000000 ;  /* 0x1f000000ff057424 */ /* 0x000fe400078e00ff */
[----:B------:R-:W-:Y:S01]  /*0280*/  @!P2 IMAD.MOV.U32 R8, RZ, RZ, 0x3f ;  /* 0x0000003fff08a424 */ /* 0x000fe200078e00ff */
[----:B------:R-:W2:Y:S02]  /*0290*/  @!P2 LDS R11, [UR4+0x38] ;  /* 0x00003804ff0ba984 */ /* 0x000ea40008000800 */
[----:B-1----:R-:W-:Y:S02]  /*02a0*/  LOP3.LUT R4, R4, 0xff000000, R5, 0xb8, !PT ;  /* 0xff00000004047812 */ /* 0x002fe400078eb805 */
[----:B--2---:R-:W-:-:S03]  /*02b0*/  @!P2 LOP3.LUT R5, R11, 0xff, R8, 0xb8, !PT ;  /* 0x000000ff0b05a812 */ /* 0x004fc600078eb808 */
[----:B------:R1:W-:Y:S04]  /*02c0*/  STS [UR4+0x34], R4 ;  /* 0x00003404ff007988 */ /* 0x0003e80008000804 */
[----:B------:R1:W-:Y:S02]  /*02d0*/  @!P2 STS [UR4+0x38], R5 ;  /* 0x00003805ff00a988 */ /* 0x0003e40008000804 */
.L_x_3:
[----:B------:R-:W-:Y:S05]  /*02e0*/  BSYNC B0 ;  /* 0x0000000000007941 */ /* 0x000fea0003800000 */
.L_x_2:
[----:B------:R-:W-:Y:S04]  /*02f0*/  BSSY B0, `(.L_x_4) ;  /* 0x000000a000007945 */ /* 0x000fe80003800000 */
[----:B------:R-:W-:Y:S05]  /*0300*/  @P2 BRA `(.L_x_5) ;  /* 0x0000000000202947 */ /* 0x000fea0003800000 */
[----:B-12---:R-:W1:Y:S01]  /*0310*/  LDS R4, [UR4+0x1c] ;  /* 0x00001c04ff047984 */ /* 0x006e620008000800 */
[----:B------:R-:W2:Y:S03]  /*0320*/  LDC.64 R12, c[0x0][0x238] ;  /* 0x00008e00ff0c7b82 */ /* 0x000ea60000000a00 */
[----:B------:R3:W-:Y:S01]  /*0330*/  STS [UR4+0x24], R2 ;  /* 0x00002402ff007988 */ /* 0x0007e20008000804 */
[--C-:B--2---:R-:W-:Y:S02]  /*0340*/  SHF.R.U32.HI R11, RZ, 0x4, R13.reuse ;  /* 0x00000004ff0b7819 */ /* 0x104fe4000001160d */
[----:B------:R-:W-:-:S05]  /*0350*/  SHF.R.U64 R5, R12, 0x4, R13 ;  /* 0x000000040c057819 */ /* 0x000fca000000120d */
[----:B------:R3:W-:Y:S01]  /*0360*/  STS [UR4+0xc], R5 ;  /* 0x00000c05ff007988 */ /* 0x0007e20008000804 */
[----:B-1----:R-:W-:-:S05]  /*0370*/  LOP3.LUT R4, R4, 0xf, R11, 0xb8, !PT ;  /* 0x0000000f04047812 */ /* 0x002fca00078eb80b */
[----:B------:R3:W-:Y:S02]  /*0380*/  STS [UR4+0x1c], R4 ;  /* 0x00001c04ff007988 */ /* 0x0007e40008000804 */
.L_x_5:
[----:B------:R-:W-:Y:S05]  /*0390*/  BSYNC B0 ;  /* 0x0000000000007941 */ /* 0x000fea0003800000 */
.L_x_4:
[----:B------:R-:W-:Y:S04]  /*03a0*/  BSSY B1, `(.L_x_6) ;  /* 0x000001e000017945 */ /* 0x000fe80003800000 */
[----:B------:R-:W-:Y:S01]  /*03b0*/  BSSY B0, `(.L_x_7) ;  /* 0x0000019000007945 */ /* 0x000fe20003800000 */
[----:B------:R-:W-:-:S03]  /*03c0*/  IMAD.MOV.U32 R8, RZ, RZ, RZ ;  /* 0x000000ffff087224 */ /* 0x000fc600078e00ff */
[----:B------:R-:W-:Y:S05]  /*03d0*/  @P2 BRA `(.L_x_8) ;  /* 0x00000000001c2947 */ /* 0x000fea0003800000 */
[----:B-123--:R-:W1:Y:S02]  /*03e0*/  LDS R4, [UR4+0x34] ;  /* 0x00003404ff047984 */ /* 0x00ee640008000800 */
[----:B-1----:R-:W-:-:S05]  /*03f0*/  LOP3.LUT R4, R4, 0x7, RZ, 0xb8, !PT ;  /* 0x0000000704047812 */ /* 0x002fca00078eb8ff */
[----:B------:R1:W-:Y:S01]  /*0400*/  STS [UR4+0x34], R4 ;  /* 0x00003404ff007988 */ /* 0x0003e20008000804 */
[----:B------:R-:W-:Y:S05]  /*0410*/  @P2 BRA `(.L_x_9) ;  /* 0x00000000001c2947 */ /* 0x000fea0003800000 */
[----:B-1----:R-:W1:Y:S02]  /*0420*/  LDS R4, [UR4+0x34] ;  /* 0x00003404ff047984 */ /* 0x002e640008000800 */
[----:B-1----:R-:W-:-:S05]  /*0430*/  LOP3.LUT R4, R4, 0x38, RZ, 0xb8, !PT ;  /* 0x0000003804047812 */ /* 0x002fca00078eb8ff */
[----:B------:R4:W-:Y:S02]  /*0440*/  STS [UR4+0x34], R4 ;  /* 0x00003404ff007988 */ /* 0x0009e40008000804 */
.L_x_8:
[----:B------:R-:W-:Y:S05]  /*0450*/  @P2 BRA `(.L_x_10) ;  /* 0x00000000001c2947 */ /* 0x000fea0003800000 */
[----:B-1234-:R-:W1:Y:S02]  /*0460*/  LDS R4, [UR4+0x8] ;  /* 0x00000804ff047984 */ /* 0x01ee640008000800 */
[----:B-1----:R-:W-:-:S05]  /*0470*/  LOP3.LUT R4, R4, 0x780, RZ, 0xb8, !PT ;  /* 0x0000078004047812 */ /* 0x002fca00078eb8ff */
[----:B------:R2:W-:Y:S02]  /*0480*/  STS [UR4+0x8], R4 ;  /* 0x00000804ff007988 */ /* 0x0005e40008000804 */
.L_x_9:
[----:B------:R-:W-:Y:S05]  /*0490*/  @P2 BRA `(.L_x_11) ;  /* 0x0000000000282947 */ /* 0x000fea0003800000 */
[----:B-12---:R-:W1:Y:S02]  /*04a0*/  LDS R4, [UR4+0x8] ;  /* 0x00000804ff047984 */ /* 0x006e640008000800 */
[----:B-1----:R-:W-:-:S05]  /*04b0*/  LOP3.LUT R4, R4, 0x1800, RZ, 0xb8, !PT ;  /* 0x0000180004047812 */ /* 0x002fca00078eb8ff */
[----:B------:R5:W-:Y:S02]  /*04c0*/  STS [UR4+0x8], R4 ;  /* 0x00000804ff007988 */ /* 0x000be40008000804 */
.L_x_10:
[----:B------:R-:W-:Y:S05]  /*04d0*/  @P2 BREAK B0 ;  /* 0x0000000000002942 */ /* 0x000fea0003800000 */
[----:B------:R-:W-:Y:S05]  /*04e0*/  @P2 BRA `(.L_x_12) ;  /* 0x0000000000242947 */ /* 0x000fea0003800000 */
[----:B-1-3--:R-:W1:Y:S01]  /*04f0*/  LDS R5, [UR4+0x8] ;  /* 0x00000804ff057984 */ /* 0x00ae620008000800 */
[----:B--2-45:R-:W-:-:S05]  /*0500*/  IMAD.MOV.U32 R4, RZ, RZ, 0x6000 ;  /* 0x00006000ff047424 */ /* 0x034fca00078e00ff */
[----:B-1----:R-:W-:-:S04]  /*0510*/  LOP3.LUT R4, R5, 0x2000, R4, 0xd8, !PT ;  /* 0x0000200005047812 */ /* 0x002fc800078ed804 */
[----:B------:R-:W-:-:S05]  /*0520*/  LOP3.LUT R4, R4, 0x400000, RZ, 0xb8, !PT ;  /* 0x0040000004047812 */ /* 0x000fca00078eb8ff */
[----:B------:R3:W-:Y:S02]  /*0530*/  STS [UR4+0x8], R4 ;  /* 0x00000804ff007988 */ /* 0x0007e40008000804 */
.L_x_11:
[----:B------:R-:W-:Y:S05]  /*0540*/  BSYNC B0 ;  /* 0x0000000000007941 */ /* 0x000fea0003800000 */
.L_x_7:
[----:B-123--:R-:W1:Y:S02]  /*0550*/  @!P2 LDS R4, [UR4+0x8] ;  /* 0x00000804ff04a984 */ /* 0x00ee640008000800 */
[----:B-1----:R-:W-:-:S05]  /*0560*/  @!P2 LOP3.LUT R4, R4, 0x8000, RZ, 0xb8, !PT ;  /* 0x000080000404a812 */ /* 0x002fca00078eb8ff */
[----:B------:R1:W-:Y:S02]  /*0570*/  @!P2 STS [UR4+0x8], R4 ;  /* 0x00000804ff00a988 */ /* 0x0003e40008000804 */
.L_x_12:
[----:B------:R-:W-:Y:S05]  /*0580*/  BSYNC B1 ;  /* 0x0000000000017941 */ /* 0x000fea0003800000 */
.L_x_6:
[----:B------:R-:W-:Y:S05]  /*0590*/  WARPSYNC.ALL ;  /* 0x0000000000007948 */ /* 0x000fea0003800000 */
[----:B------:R-:W-:Y:S05]  /*05a0*/  @P0 BRA `(.L_x_13) ;  /* 0x0000000000300947 */ /* 0x000fea0003800000 */
[----:B-12345:R-:W1:Y:S01]  /*05b0*/  S2R R4, SR_LANEID ;  /* 0x0000000000047919 */ /* 0x03ee620000000000 */
[----:B------:R-:W-:Y:S05]  /*05c0*/  WARPSYNC.ALL ;  /* 0x0000000000007948 */ /* 0x000fea0003800000 */
[----:B-1----:R-:W-:-:S05]  /*05d0*/  IMAD.SHL.U32 R10, R4, 0x4, RZ ;  /* 0x00000004040a7824 */ /* 0x002fca00078e00ff */
[----:B------:R-:W1:Y:S01]  /*05e0*/  LDS R11, [R10+UR4] ;  /* 0x000000040a0b7984 */ /* 0x000e620008000800 */
[----:B------:R-:W-:Y:S01]  /*05f0*/  IADD3 R4, P1, R10, UR18, RZ ;  /* 0x000000120a047c10 */ /* 0x000fe2000ff3e0ff */
[----:B------:R-:W-:-:S04]  /*0600*/  UMOV UR6, UR18 ;  /* 0x0000001200067c82 */ /* 0x000fc80008000000 */
[----:B------:R-:W-:Y:S01]  /*0610*/  IMAD.X R5, RZ, RZ, UR19, P1 ;  /* 0x00000013ff057e24 */ /* 0x000fe200088e06ff */
[----:B------:R-:W-:-:S04]  /*0620*/  UMOV UR7, UR19 ;  /* 0x0000001300077c82 */ /* 0x000fc80008000000 */
[----:B-1----:R1:W2:Y:S01]  /*0630*/  ATOMG.E.EXCH.STRONG.GPU PT, RZ, [R4], R11 ;  /* 0x0000000b04ff73a8 */ /* 0x0022a200041ee100 */
[----:B------:R-:W-:-:S04]  /*0640*/  DEPBAR {5,4,3,2,1,0} ;  /* 0x0000003f0000791a */ /* 0x000fc80000000000 */
[----:B------:R1:W-:Y:S01]  /*0650*/  UTMACCTL.IV [UR6] ;  /* 0x00000000060079b9 */ /* 0x0003e20008000000 */
[----:B------:R-:W-:Y:S01]  /*0660*/  NOP ;  /* 0x0000000000007918 */ /* 0x000fe20000000000 */
.L_x_13:
[----:B------:R-:W-:Y:S05]  /*0670*/  @P0 BRA `(.L_x_14) ;  /* 0x00000000000c0947 */ /* 0x000fea0003800000 */
[----:B------:R0:W-:Y:S01]  /*0680*/  UTMACMDFLUSH ;  /* 0x00000000000079b7 */ /* 0x0001e20000000000 */
[----:B------:R-:W-:Y:S05]  /*0690*/  @P0 BRA `(.L_x_14) ;  /* 0x0000000000040947 */ /* 0x000fea0003800000 */
[----:B------:R-:W-:-:S04]  /*06a0*/  DEPBAR.LE SB0, 0x0 ;  /* 0x000080000000791a */ /* 0x000fc80000000000 */
.L_x_14:
[----:B------:R-:W-:Y:S05]  /*06b0*/  WARPSYNC.ALL ;  /* 0x0000000000007948 */ /* 0x000fea0003800000 */
[----:B--2---:R-:W-:Y:S06]  /*06c0*/  BAR.SYNC.DEFER_BLOCKING 0x0 ;  /* 0x0000000000007b1d */ /* 0x004fec0000010000 */
[----:B------:R-:W-:Y:S02]  /*06d0*/  BSSY B1, `(.L_x_15) ;  /* 0x000000b000017945 */ /* 0x000fe40003800000 */
[----:B------:R-:W-:Y:S06]  /*06e0*/  BAR.SYNC.DEFER_BLOCKING 0x0 ;  /* 0x0000000000007b1d */ /* 0x000fec0000010000 */
[----:B------:R2:W-:Y:S01]  /*06f0*/  @!P0 STS [R3], RZ ;  /* 0x000000ff03008388 */ /* 0x0005e20000000800 */
[----:B------:R-:W-:Y:S01]  /*0700*/  NOP ;  /* 0x0000000000007918 */ /* 0x000fe20000000000 */
[----:B------:R-:W-:Y:S05]  /*0710*/  @P2 BRA `(.L_x_16) ;  /* 0x0000000000182947 */ /* 0x000fea0003800000 */
[----:B-1-345:R-:W1:Y:S01]  /*0720*/  LDS R4, [UR4+0x8] ;  /* 0x00000804ff047984 */ /* 0x03ae620008000800 */
[----:B------:R-:W3:Y:S01]  /*0730*/  LDC.64 R10, c[0x0][0x218] ;  /* 0x00008600ff0a7b82 */ /* 0x000ee20000000a00 */
[----:B------:R-:W-:Y:S02]  /*0740*/  IMAD.MOV.U32 R5, RZ, RZ, 0x70 ;  /* 0x00000070ff057424 */ /* 0x000fe400078e00ff */
[----:B---3--:R3:W-:Y:S03]  /*0750*/  STS.64 [UR4], R10 ;  /* 0x0000000aff007988 */ /* 0x0087e60008000a04 */
[----:B-1----:R-:W-:-:S05]  /*0760*/  LOP3.LUT R4, R4, 0x10, R5, 0xd8, !PT ;  /* 0x0000001004047812 */ /* 0x002fca00078ed805 */
[----:B------:R3:W-:Y:S02]  /*0770*/  STS [UR4+0x8], R4 ;  /* 0x00000804ff007988 */ /* 0x0007e40008000804 */
.L_x_16:
[----:B-1----:R-:W-:Y:S05]  /*0780*/  BSYNC B1 ;  /* 0x0000000000017941 */ /* 0x002fea0003800000 */
.L_x_15:
[----:B------:R-:W-:Y:S04]  /*0790*/  BSSY B2, `(.L_x_17) ;  /* 0x000000f000027945 */ /* 0x000fe80003800000 */
[----:B------:R-:W-:Y:S04]  /*07a0*/  BSSY B1, `(.L_x_18) ;  /* 0x000000c000017945 */ /* 0x000fe80003800000 */
[----:B------:R-:W-:Y:S05]  /*07b0*/  @P2 BRA `(.L_x_19) ;  /* 0x0000000000282947 */ /* 0x000fea0003800000 */
[----:B---345:R-:W1:Y:S01]  /*07c0*/  LDS R4, [UR4+0x34] ;  /* 0x00003404ff047984 */ /* 0x038e620008000800 */
[----:B------:R-:W-:Y:S01]  /*07d0*/  IMAD.MOV.U32 R5, RZ, RZ, 0x1f000000 ;  /* 0x1f000000ff057424 */ /* 0x000fe200078e00ff */
[----:B------:R-:W-:Y:S05]  /*07e0*/  @P2 BREAK B1 ;  /* 0x0000000000012942 */ /* 0x000fea0003800000 */
[----:B-1----:R-:W-:-:S05]  /*07f0*/  LOP3.LUT R4, R4, 0xff000000, R5, 0xb8, !PT ;  /* 0xff00000004047812 */ /* 0x002fca00078eb805 */
[----:B------:R1:W-:Y:S01]  /*0800*/  STS [UR4+0x34], R4 ;  /* 0x00003404ff007988 */ /* 0x0003e20008000804 */
[----:B------:R-:W-:Y:S05]  /*0810*/  @P2 BRA `(.L_x_20) ;  /* 0x0000000000182947 */ /* 0x000fea0003800000 */
[----:B-1----:R-:W1:Y:S01]  /*0820*/  LDS R4, [UR4+0x38] ;  /* 0x00003804ff047984 */ /* 0x002e620008000800 */
[----:B------:R-:W-:-:S05]  /*0830*/  IMAD.MOV.U32 R5, RZ, RZ, 0x3f ;  /* 0x0000003fff057424 */ /* 0x000fca00078e00ff */
[----:B-1----:R-:W-:-:S05]  /*0840*/  LOP3.LUT R4, R4, 0xff, R5, 0xb8, !PT ;  /* 0x000000ff04047812 */ /* 0x002fca00078eb805 */
[----:B------:R1:W-:Y:S02]  /*0850*/  STS [UR4+0x38], R4 ;  /* 0x00003804ff007988 */ /* 0x0003e40008000804 */
.L_x_19:
[----:B------:R-:W-:Y:S05]  /*0860*/  BSYNC B1 ;  /* 0x0000000000017941 */ /* 0x000fea0003800000 */
.L_x_18:
[----:B------:R1:W-:Y:S02]  /*0870*/  @!P2 STS [UR4+0x20], R6 ;  /* 0x00002006ff00a988 */ /* 0x0003e40008000804 */
.L_x_20:
[----:B------:R-:W-:Y:S05]  /*0880*/  BSYNC B2 ;  /* 0x0000000000027941 */ /* 0x000fea0003800000 */
.L_x_17:
[----:B------:R-:W-:Y:S05]  /*0890*/  WARPSYNC.ALL ;  /* 0x0000000000007948 */ /* 0x000fea0003800000 */
[----:B-1----:R-:W1:Y:S01]  /*08a0*/  LDC R6, c[0x0][0x22c] ;  /* 0x00008b00ff067b82 */ /* 0x002e620000000800 */
[----:B------:R-:W-:Y:S01]  /*08b0*/  BSSY B2, `(.L_x_21) ;  /* 0x000000b000027945 */ /* 0x000fe20003800000 */
[----:B-1----:R-:W-:-:S03]  /*08c0*/  VIADD R6, R6, 0xffffffff ;  /* 0xffffffff06067836 */ /* 0x002fc60000000000 */
[----:B------:R-:W-:Y:S05]  /*08d0*/  @P2 BRA `(.L_x_22) ;  /* 0x0000000000202947 */ /* 0x000fea0003800000 */
[----:B---345:R-:W1:Y:S01]  /*08e0*/  LDS R4, [UR4+0x1c] ;  /* 0x00001c04ff047984 */ /* 0x038e620008000800 */
[----:B------:R-:W3:Y:S03]  /*08f0*/  LDC.64 R12, c[0x0][0x240] ;  /* 0x00009000ff0c7b82 */ /* 0x000ee60000000a00 */
[----:B------:R4:W-:Y:S01]  /*0900*/  STS [UR4+0x24], R6 ;  /* 0x00002406ff007988 */ /* 0x0009e20008000804 */
[--C-:B---3--:R-:W-:Y:S02]  /*0910*/  SHF.R.U32.HI R11, RZ, 0x4, R13.reuse ;  /* 0x00000004ff0b7819 */ /* 0x108fe4000001160d */
[----:B------:R-:W-:-:S05]  /*0920*/  SHF.R.U64 R5, R12, 0x4, R13 ;  /* 0x000000040c057819 */ /* 0x000fca000000120d */
[----:B------:R4:W-:Y:S01]  /*0930*/  STS [UR4+0xc], R5 ;  /* 0x00000c05ff007988 */ /* 0x0009e20008000804 */
[----:B-1----:R-:W-:-:S05]  /*0940*/  LOP3.LUT R4, R4, 0xf, R11, 0xb8, !PT ;  /* 0x0000000f04047812 */ /* 0x002fca00078eb80b */
[----:B------:R4:W-:Y:S02]  /*0950*/  STS [UR4+0x1c], R4 ;  /* 0x00001c04ff007988 */ /* 0x0009e40008000804 */
.L_x_22:
[----:B------:R-:W-:Y:S05]  /*0960*/  BSYNC B2 ;  /* 0x0000000000027941 */ /* 0x000fea0003800000 */
.L_x_21:
[----:B------:R-:W-:Y:S04]  /*0970*/  BSSY B3, `(.L_x_23) ;  /* 0x000001d000037945 */ /* 0x000fe80003800000 */
[----:B------:R-:W-:Y:S04]  /*0980*/  BSSY B2, `(.L_x_24) ;  /* 0x0000018000027945 */ /* 0x000fe80003800000 */
[----:B------:R-:W-:Y:S05]  /*0990*/  @P2 BRA `(.L_x_25) ;  /* 0x00000000001c2947 */ /* 0x000fea0003800000 */
[----:B---345:R-:W1:Y:S02]  /*09a0*/  LDS R4, [UR4+0x34] ;  /* 0x00003404ff047984 */ /* 0x038e640008000800 */
[----:B-1----:R-:W-:-:S05]  /*09b0*/  LOP3.LUT R4, R4, 0x7, RZ, 0xb8, !PT ;  /* 0x0000000704047812 */ /* 0x002fca00078eb8ff */
[----:B------:R1:W-:Y:S01]  /*09c0*/  STS [UR4+0x34], R4 ;  /* 0x00003404ff007988 */ /* 0x0003e20008000804 */
[----:B------:R-:W-:Y:S05]  /*09d0*/  @P2 BRA `(.L_x_26) ;  /* 0x00000000001c2947 */ /* 0x000fea0003800000 */
[----:B-1----:R-:W1:Y:S02]  /*09e0*/  LDS R4, [UR4+0x34] ;  /* 0x00003404ff047984 */ /* 0x002e640008000800 */
[----:B-1----:R-:W-:-:S05]  /*09f0*/  LOP3.LUT R4, R4, 0x38, RZ, 0xb8, !PT ;  /* 0x0000003804047812 */ /* 0x002fca00078eb8ff */
[----:B------:R1:W-:Y:S02]  /*0a00*/  STS [UR4+0x34], R4 ;  /* 0x00003404ff007988 */ /* 0x0003e40008000804 */
.L_x_25:
[----:B------:R-:W-:Y:S05]  /*0a10*/  @P2 BRA `(.L_x_27) ;  /* 0x00000000001c2947 */ /* 0x000fea0003800000 */
[----:B-1-345:R-:W1:Y:S02]  /*0a20*/  LDS R4, [UR4+0x8] ;  /* 0x00000804ff047984 */ /* 0x03ae640008000800 */
[----:B-1----:R-:W-:-:S05]  /*0a30*/  LOP3.LUT R4, R4, 0x780, RZ, 0xb8, !PT ;  /* 0x0000078004047812 */ /* 0x002fca00078eb8ff */
[----:B------:R3:W-:Y:S02]  /*0a40*/  STS [UR4+0x8], R4 ;  /* 0x00000804ff007988 */ /* 0x0007e40008000804 */
.L_x_26:
[----:B------:R-:W-:Y:S05]  /*0a50*/  @P2 BRA `(.L_x_28) ;  /* 0x0000000000282947 */ /* 0x000fea0003800000 */
[----:B-1-3--:R-:W1:Y:S02]  /*0a60*/  LDS R4, [UR4+0x8] ;  /* 0x00000804ff047984 */ /* 0x00ae640008000800 */
[----:B-1----:R-:W-:-:S05]  /*0a70*/  LOP3.LUT R4, R4, 0x1800, RZ, 0xb8, !PT ;  /* 0x0000180004047812 */ /* 0x002fca00078eb8ff */
[----:B------:R1:W-:Y:S02]  /*0a80*/  STS [UR4+0x8], R4 ;  /* 0x00000804ff007988 */ /* 0x0003e40008000804 */
.L_x_27:
[----:B------:R-:W-:Y:S05]  /*0a90*/  @P2 BREAK B2 ;  /* 0x0000000000022942 */ /* 0x000fea0003800000 */
[----:B------:R-:W-:Y:S05]  /*0aa0*/  @P2 BRA `(.L_x_29) ;  /* 0x0000000000242947 */ /* 0x000fea0003800000 */
[----:B-1-345:R-:W1:Y:S01]  /*0ab0*/  LDS R4, [UR4+0x8] ;  /* 0x00000804ff047984 */ /* 0x03ae620008000800 */
[----:B------:R-:W-:-:S05]  /*0ac0*/  IMAD.MOV.U32 R5, RZ, RZ, 0x6000 ;  /* 0x00006000ff057424 */ /* 0x000fca00078e00ff */
[----:B-1----:R-:W-:-:S04]  /*0ad0*/  LOP3.LUT R4, R4, 0x2000, R5, 0xd8, !PT ;  /* 0x0000200004047812 */ /* 0x002fc800078ed805 */
[----:B------:R-:W-:-:S05]  /*0ae0*/  LOP3.LUT R4, R4, 0x400000, RZ, 0xb8, !PT ;  /* 0x0040000004047812 */ /* 0x000fca00078eb8ff */
[----:B------:R4:W-:Y:S02]  /*0af0*/  STS [UR4+0x8], R4 ;  /* 0x00000804ff007988 */ /* 0x0009e40008000804 */
.L_x_28:
[----:B------:R-:W-:Y:S05]  /*0b00*/  BSYNC B2 ;  /* 0x0000000000027941 */ /* 0x000fea0003800000 */
.L_x_24:
[----:B-1-34-:R-:W1:Y:S02]  /*0b10*/  @!P2 LDS R4, [UR4+0x8] ;  /* 0x00000804ff04a984 */ /* 0x01ae640008000800 */
[----:B-1----:R-:W-:-:S05]  /*0b20*/  @!P2 LOP3.LUT R4, R4, 0x8000, RZ, 0xb8, !PT ;  /* 0x000080000404a812 */ /* 0x002fca00078eb8ff */
[----:B------:R1:W-:Y:S02]  /*0b30*/  @!P2 STS [UR4+0x8], R4 ;  /* 0x00000804ff00a988 */ /* 0x0003e40008000804 */
.L_x_29:
[----:B------:R-:W-:Y:S05]  /*0b40*/  BSYNC B3 ;  /* 0x0000000000037941 */ /* 0x000fea0003800000 */
.L_x_23:
[----:B------:R-:W-:Y:S05]  /*0b50*/  WARPSYNC.ALL ;  /* 0x0000000000007948 */ /* 0x000fea0003800000 */
[----:B------:R-:W-:-:S04]  /*0b60*/  UIADD3 UR6, UR5, 0x80, URZ ;  /* 0x0000008005067890 */ /* 0x000fc8000fffe03f */
[----:B------:R-:W-:-:S04]  /*0b70*/  UIADD3 UR16, UP0, UR6, UR14, URZ ;  /* 0x0000000e06107290 */ /* 0x000fc8000ff1e03f */
[----:B------:R-:W-:Y:S01]  /*0b80*/  ULEA.HI.X.SX32 UR17, UR6, UR15, 0x1, UP0 ;  /* 0x0000000f06117291 */ /* 0x000fe200080f0e3f */
[----:B------:R-:W-:Y:S11]  /*0b90*/  @P0 BRA `(.L_x_30) ;  /* 0x0000000000300947 */ /* 0x000ff60003800000 */
[----:B-1-345:R-:W1:Y:S01]  /*0ba0*/  S2R R4, SR_LANEID ;  /* 0x0000000000047919 */ /* 0x03ae620000000000 */
[----:B------:R-:W-:Y:S05]  /*0bb0*/  WARPSYNC.ALL ;  /* 0x0000000000007948 */ /* 0x000fea0003800000 */
[----:B-1----:R-:W-:-:S05]  /*0bc0*/  IMAD.SHL.U32 R10, R4, 0x4, RZ ;  /* 0x00000004040a7824 */ /* 0x002fca00078e00ff */
[----:B------:R-:W1:Y:S01]  /*0bd0*/  LDS R11, [R10+UR4] ;  /* 0x000000040a0b7984 */ /* 0x000e620008000800 */
[----:B------:R-:W-:Y:S01]  /*0be0*/  IADD3 R4, P1, R10, UR16, RZ ;  /* 0x000000100a047c10 */ /* 0x000fe2000ff3e0ff */
[----:B------:R-:W-:-:S04]  /*0bf0*/  UMOV UR6, UR16 ;  /* 0x0000001000067c82 */ /* 0x000fc80008000000 */
[----:B------:R-:W-:Y:S01]  /*0c00*/  IMAD.X R5, RZ, RZ, UR17, P1 ;  /* 0x00000011ff057e24 */ /* 0x000fe200088e06ff */
[----:B------:R-:W-:-:S04]  /*0c10*/  UMOV UR7, UR17 ;  /* 0x0000001100077c82 */ /* 0x000fc80008000000 */
[----:B-1----:R1:W3:Y:S01]  /*0c20*/  ATOMG.E.EXCH.STRONG.GPU PT, RZ, [R4], R11 ;  /* 0x0000000b04ff73a8 */ /* 0x0022e200041ee100 */
[----:B------:R-:W-:-:S04]  /*0c30*/  DEPBAR {5,4,3,2,1,0} ;  /* 0x0000003f0000791a */ /* 0x000fc80000000000 */
[----:B------:R1:W-:Y:S01]  /*0c40*/  UTMACCTL.IV [UR6] ;  /* 0x00000000060079b9 */ /* 0x0003e20008000000 */
[----:B------:R-:W-:Y:S01]  /*0c50*/  NOP ;  /* 0x0000000000007918 */ /* 0x000fe20000000000 */
.L_x_30:
[----:B------:R-:W-:Y:S05]  /*0c60*/  @P0 BRA `(.L_x_31) ;  /* 0x00000000000c0947 */ /* 0x000fea0003800000 */
[----:B------:R0:W-:Y:S01]  /*0c70*/  UTMACMDFLUSH ;  /* 0x00000000000079b7 */ /* 0x0001e20000000000 */
[----:B------:R-:W-:Y:S05]  /*0c80*/  @P0 BRA `(.L_x_31) ;  /* 0x0000000000040947 */ /* 0x000fea0003800000 */
[----:B------:R-:W-:-:S04]  /*0c90*/  DEPBAR.LE SB0, 0x0 ;  /* 0x000080000000791a */ /* 0x000fc80000000000 */
.L_x_31:
[----:B------:R-:W-:Y:S05]  /*0ca0*/  WARPSYNC.ALL ;  /* 0x0000000000007948 */ /* 0x000fea0003800000 */
[----:B---3--:R-:W-:Y:S06]  /*0cb0*/  BAR.SYNC.DEFER_BLOCKING 0x0 ;  /* 0x0000000000007b1d */ /* 0x008fec0000010000 */
[----:B------:R-:W-:Y:S02]  /*0cc0*/  BSSY B3, `(.L_x_32) ;  /* 0x000000b000037945 */ /* 0x000fe40003800000 */
[----:B------:R-:W-:Y:S06]  /*0cd0*/  BAR.SYNC.DEFER_BLOCKING 0x0 ;  /* 0x0000000000007b1d */ /* 0x000fec0000010000 */
[----:B------:R3:W-:Y:S01]  /*0ce0*/  @!P0 STS [R3], RZ ;  /* 0x000000ff03008388 */ /* 0x0007e20000000800 */
[----:B------:R-:W-:Y:S01]  /*0cf0*/  NOP ;  /* 0x0000000000007918 */ /* 0x000fe20000000000 */
[----:B------:R-:W-:Y:S05]  /*0d00*/  @P2 BRA `(.L_x_33) ;  /* 0x0000000000182947 */ /* 0x000fea0003800000 */
[----:B--23--:R-:W2:Y:S01]  /*0d10*/  LDS R3, [UR4+0x8] ;  /* 0x00000804ff037984 */ /* 0x00cea20008000800 */
[----:B-1----:R-:W1:Y:S01]  /*0d20*/  LDC.64 R10, c[0x0][0x220] ;  /* 0x00008800ff0a7b82 */ /* 0x002e620000000a00 */
[----:B----45:R-:W-:Y:S02]  /*0d30*/  IMAD.MOV.U32 R4, RZ, RZ, 0x70 ;  /* 0x00000070ff047424 */ /* 0x030fe400078e00ff */
[----:B-1----:R1:W-:Y:S03]  /*0d40*/  STS.64 [UR4], R10 ;  /* 0x0000000aff007988 */ /* 0x0023e60008000a04 */
[----:B--2---:R-:W-:-:S05]  /*0d50*/  LOP3.LUT R3, R3, 0x10, R4, 0xd8, !PT ;  /* 0x0000001003037812 */ /* 0x004fca00078ed804 */
[----:B------:R1:W-:Y:S02]  /*0d60*/  STS [UR4+0x8], R3 ;  /* 0x00000803ff007988 */ /* 0x0003e40008000804 */
.L_x_33:
[----:B-1----:R-:W-:Y:S05]  /*0d70*/  BSYNC B3 ;  /* 0x0000000000037941 */ /* 0x002fea0003800000 */
.L_x_32:
[----:B------:R-:W-:Y:S04]  /*0d80*/  BSSY B3, `(.L_x_34) ;  /* 0x0000033000037945 */ /* 0x000fe80003800000 */
[----:B------:R-:W-:Y:S04]  /*0d90*/  BSSY B4, `(.L_x_35) ;  /* 0x000002e000047945 */ /* 0x000fe80003800000 */
[----:B------:R-:W-:Y:S05]  /*0da0*/  @P2 BRA `(.L_x_36) ;  /* 0x0000000000242947 */ /* 0x000fea0003800000 */
[----:B--23--:R-:W1:Y:S01]  /*0db0*/  LDS R3, [UR4+0x34] ;  /* 0x00003404ff037984 */ /* 0x00ce620008000800 */
[----:B----45:R-:W-:-:S05]  /*0dc0*/  IMAD.MOV.U32 R4, RZ, RZ, 0x3f000000 ;  /* 0x3f000000ff047424 */ /* 0x030fca00078e00ff */
[----:B-1----:R-:W-:-:S05]  /*0dd0*/  LOP3.LUT R3, R3, 0xff000000, R4, 0xb8, !PT ;  /* 0xff00000003037812 */ /* 0x002fca00078eb804 */
[----:B------:R1:W-:Y:S01]  /*0de0*/  STS [UR4+0x34], R3 ;  /* 0x00003403ff007988 */ /* 0x0003e20008000804 */
[----:B------:R-:W-:Y:S05]  /*0df0*/  @P2 BRA `(.L_x_37) ;  /* 0x0000000000182947 */ /* 0x000fea0003800000 */
[----:B-1----:R-:W1:Y:S01]  /*0e00*/  LDS R3, [UR4+0x38] ;  /* 0x00003804ff037984 */ /* 0x002e620008000800 */
[----:B------:R-:W-:-:S05]  /*0e10*/  IMAD.MOV.U32 R4, RZ, RZ, 0x3f ;  /* 0x0000003fff047424 */ /* 0x000fca00078e00ff */
[----:B-1----:R-:W-:-:S05]  /*0e20*/  LOP3.LUT R3, R3, 0xff, R4, 0xb8, !PT ;  /* 0x000000ff03037812 */ /* 0x002fca00078eb804 */
[----:B------:R1:W-:Y:S02]  /*0e30*/  STS [UR4+0x38], R3 ;  /* 0x00003803ff007988 */ /* 0x0003e40008000804 */
.L_x_36:
[----:B------:R-:W-:Y:S05]  /*0e40*/  @P2 BRA `(.L_x_38) ;  /* 0x00000000000c2947 */ /* 0x000fea0003800000 */
[----:B------:R1:W-:Y:S02]  /*0e50*/  STS [UR4+0x20], R6 ;  /* 0x00002006ff007988 */ /* 0x0003e40008000804 */
.L_x_37:
[----:B------:R-:W-:Y:S05]  /*0e60*/  @P2 BRA `(.L_x_39) ;  /* 0x0000000000242947 */ /* 0x000fea0003800000 */
[----:B------:R1:W-:Y:S02]  /*0e70*/  STS [UR4+0x24], R2 ;  /* 0x00002402ff007988 */ /* 0x0003e40008000804 */
.L_x_38:
[----:B------:R-:W-:Y:S05]  /*0e80*/  @P2 BRA `(.L_x_40) ;  /* 0x00000000002c2947 */ /* 0x000fea0003800000 */
[----:B-1----:R-:W1:Y:S01]  /*0e90*/  LDS R2, [UR4+0x1c] ;  /* 0x00001c04ff027984 */ /* 0x002e620008000800 */
[----:B------:R-:W4:Y:S02]  /*0ea0*/  LDC.64 R10, c[0x0][0x248] ;  /* 0x00009200ff0a7b82 */ /* 0x000f240000000a00 */
[--C-:B----4-:R-:W-:Y:S02]  /*0eb0*/  SHF.R.U32.HI R5, RZ, 0x4, R11.reuse ;  /* 0x00000004ff057819 */ /* 0x110fe4000001160b */
[----:B--23--:R-:W-:-:S05]  /*0ec0*/  SHF.R.U64 R3, R10, 0x4, R11 ;  /* 0x000000040a037819 */ /* 0x00cfca000000120b */
[----:B------:R2:W-:Y:S01]  /*0ed0*/  STS [UR4+0xc], R3 ;  /* 0x00000c03ff007988 */ /* 0x0005e20008000804 */
[----:B-1----:R-:W-:-:S05]  /*0ee0*/  LOP3.LUT R2, R2, 0xf, R5, 0xb8, !PT ;  /* 0x0000000f02027812 */ /* 0x002fca00078eb805 */
[----:B------:R2:W-:Y:S02]  /*0ef0*/  STS [UR4+0x1c], R2 ;  /* 0x00001c02ff007988 */ /* 0x0005e40008000804 */
.L_x_39:
[----:B------:R-:W-:Y:S05]  /*0f00*/  @P2 BRA `(.L_x_41) ;  /* 0x00000000001c2947 */ /* 0x000fea0003800000 */
[----:B--2---:R-:W2:Y:S02]  /*0f10*/  LDS R2, [UR4+0x34] ;  /* 0x00003404ff027984 */ /* 0x004ea40008000800 */
[----:B--2---:R-:W-:-:S05]  /*0f20*/  LOP3.LUT R2, R2, 0x7, RZ, 0xb8, !PT ;  /* 0x0000000702027812 */ /* 0x004fca00078eb8ff */
[----:B------:R2:W-:Y:S02]  /*0f30*/  STS [UR4+0x34], R2 ;  /* 0x00003402ff007988 */ /* 0x0005e40008000804 */
.L_x_40:
[----:B------:R-:W-:Y:S05]  /*0f40*/  @P2 BRA `(.L_x_42) ;  /* 0x00000000001c2947 */ /* 0x000fea0003800000 */
[----:B-12---:R-:W1:Y:S02]  /*0f50*/  LDS R2, [UR4+0x34] ;  /* 0x00003404ff027984 */ /* 0x006e640008000800 */
[----:B-1----:R-:W-:-:S05]  /*0f60*/  LOP3.LUT R2, R2, 0x38, RZ, 0xb8, !PT ;  /* 0x0000003802027812 */ /* 0x002fca00078eb8ff */
[----:B------:R1:W-:Y:S02]  /*0f70*/  STS [UR4+0x34], R2 ;  /* 0x00003402ff007988 */ /* 0x0003e40008000804 */
.L_x_41:
[----:B------:R-:W-:Y:S05]  /*0f80*/  @P2 BRA `(.L_x_43) ;  /* 0x00000000001c2947 */ /* 0x000fea0003800000 */
[----:B-12---:R-:W1:Y:S02]  /*0f90*/  LDS R2, [UR4+0x8] ;  /* 0x00000804ff027984 */ /* 0x006e640008000800 */
[----:B-1----:R-:W-:-:S05]  /*0fa0*/  LOP3.LUT R2, R2, 0x780, RZ, 0xb8, !PT ;  /* 0x0000078002027812 */ /* 0x002fca00078eb8ff */
[----:B------:R1:W-:Y:S02]  /*0fb0*/  STS [UR4+0x8], R2 ;  /* 0x00000802ff007988 */ /* 0x0003e40008000804 */
.L_x_42:
[----:B------:R-:W-:Y:S05]  /*0fc0*/  @P2 BRA `(.L_x_44) ;  /* 0x0000000000282947 */ /* 0x000fea0003800000 */
[----:B-12---:R-:W1:Y:S02]  /*0fd0*/  LDS R2, [UR4+0x8] ;  /* 0x00000804ff027984 */ /* 0x006e640008000800 */
[----:B-1----:R-:W-:-:S05]  /*0fe0*/  LOP3.LUT R2, R2, 0x1800, RZ, 0xb8, !PT ;  /* 0x0000180002027812 */ /* 0x002fca00078eb8ff */
[----:B------:R1:W-:Y:S02]  /*0ff0*/  STS [UR4+0x8], R2 ;  /* 0x00000802ff007988 */ /* 0x0003e40008000804 */
.L_x_43:
[----:B------:R-:W-:Y:S05]  /*1000*/  @P2 BREAK B4 ;  /* 0x0000000000042942 */ /* 0x000fea0003800000 */
[----:B------:R-:W-:Y:S05]  /*1010*/  @P2 BRA `(.L_x_45) ;  /* 0x0000000000242947 */ /* 0x000fea0003800000 */
[----:B-12---:R-:W1:Y:S01]  /*1020*/  LDS R2, [UR4+0x8] ;  /* 0x00000804ff027984 */ /* 0x006e620008000800 */
[----:B---3--:R-:W-:-:S05]  /*1030*/  IMAD.MOV.U32 R3, RZ, RZ, 0x6000 ;  /* 0x00006000ff037424 */ /* 0x008fca00078e00ff */
[----:B-1----:R-:W-:-:S04]  /*1040*/  LOP3.LUT R2, R2, 0x4000, R3, 0xd8, !PT ;  /* 0x0000400002027812 */ /* 0x002fc800078ed803 */
[----:B------:R-:W-:-:S05]  /*1050*/  LOP3.LUT R2, R2, 0x400000, RZ, 0xb8, !PT ;  /* 0x0040000002027812 */ /* 0x000fca00078eb8ff */
[----:B------:R1:W-:Y:S02]  /*1060*/  STS [UR4+0x8], R2 ;  /* 0x00000802ff007988 */ /* 0x0003e40008000804 */
.L_x_44:
[----:B------:R-:W-:Y:S05]  /*1070*/  BSYNC B4 ;  /* 0x0000000000047941 */ /* 0x000fea0003800000 */
.L_x_35:
[----:B-12---:R-:W1:Y:S02]  /*1080*/  @!P2 LDS R2, [UR4+0x8] ;  /* 0x00000804ff02a984 */ /* 0x006e640008000800 */
[----:B-1----:R-:W-:-:S05]  /*1090*/  @!P2 LOP3.LUT R2, R2, 0x8000, RZ, 0xb8, !PT ;  /* 0x000080000202a812 */ /* 0x002fca00078eb8ff */
[----:B------:R1:W-:Y:S02]  /*10a0*/  @!P2 STS [UR4+0x8], R2 ;  /* 0x00000802ff00a988 */ /* 0x0003e40008000804 */
.L_x_45:
[----:B------:R-:W-:Y:S05]  /*10b0*/  BSYNC B3 ;  /* 0x0000000000037941 */ /* 0x000fea0003800000 */
.L_x_34:
[----:B------:R-:W-:Y:S05]  /*10c0*/  WARPSYNC.ALL ;  /* 0x0000000000007948 */ /* 0x000fea0003800000 */
[----:B------:R-:W-:Y:S01]  /*10d0*/  UIADD3 UR5, UR5, 0x100, URZ ;  /* 0x0000010005057890 */ /* 0x000fe2000fffe03f */
[----:B------:R-:W-:Y:S02]  /*10e0*/  ISETP.GE.AND P1, PT, R9, 0x1, PT ;  /* 0x000000010900780c */ /* 0x000fe40003f26270 */
[----:B------:R-:W-:Y:S02]  /*10f0*/  CS2R R24, SRZ ;  /* 0x0000000000187805 */ /* 0x000fe4000001ff00 */
[----:B------:R-:W-:Y:S01]  /*1100*/  CS2R R26, SRZ ;  /* 0x00000000001a7805 */ /* 0x000fe2000001ff00 */
[----:B------:R-:W-:Y:S01]  /*1110*/  UIADD3 UR14, UP0, UR5, UR14, URZ ;  /* 0x0000000e050e7290 */ /* 0x000fe2000ff1e03f */
[----:B------:R-:W-:-:S03]  /*1120*/  IMAD.MOV.U32 R28, RZ, RZ, RZ ;  /* 0x000000ffff1c7224 */ /* 0x000fc600078e00ff */
[----:B------:R-:W-:Y:S01]  /*1130*/  ULEA.HI.X.SX32 UR15, UR5, UR15, 0x1, UP0 ;  /* 0x0000000f050f7291 */ /* 0x000fe200080f0e3f */
[----:B------:R-:W-:Y:S11]  /*1140*/  @P0 BRA `(.L_x_46) ;  /* 0x0000000000300947 */ /* 0x000ff60003800000 */
[----:B-12---:R-:W4:Y:S01]  /*1150*/  S2R R2, SR_LANEID ;  /* 0x0000000000027919 */ /* 0x006f220000000000 */
[----:B------:R-:W-:Y:S05]  /*1160*/  WARPSYNC.ALL ;  /* 0x0000000000007948 */ /* 0x000fea0003800000 */
[----:B----45:R-:W-:-:S05]  /*1170*/  IMAD.SHL.U32 R4, R2, 0x4, RZ ;  /* 0x0000000402047824 */ /* 0x030fca00078e00ff */
[----:B------:R-:W1:Y:S01]  /*1180*/  LDS R5, [R4+UR4] ;  /* 0x0000000404057984 */ /* 0x000e620008000800 */
[----:B------:R-:W-:Y:S01]  /*1190*/  IADD3 R2, P3, R4, UR14, RZ ;  /* 0x0000000e04027c10 */ /* 0x000fe2000ff7e0ff */
[----:B------:R-:W-:-:S04]  /*11a0*/  UMOV UR6, UR14 ;  /* 0x0000000e00067c82 */ /* 0x000fc80008000000 */
[----:B---3--:R-:W-:Y:S01]  /*11b0*/  IMAD.X R3, RZ, RZ, UR15, P3 ;  /* 0x0000000fff037e24 */ /* 0x008fe200098e06ff */
[----:B------:R-:W-:-:S04]  /*11c0*/  UMOV UR7, UR15 ;  /* 0x0000000f00077c82 */ /* 0x000fc80008000000 */
[----:B-1----:R1:W2:Y:S01]  /*11d0*/  ATOMG.E.EXCH.STRONG.GPU PT, RZ, [R2], R5 ;  /* 0x0000000502ff73a8 */ /* 0x0022a200041ee100 */
[----:B------:R-:W-:-:S04]  /*11e0*/  DEPBAR {5,4,3,2,1,0} ;  /* 0x0000003f0000791a */ /* 0x000fc80000000000 */
[----:B------:R1:W-:Y:S01]  /*11f0*/  UTMACCTL.IV [UR6] ;  /* 0x00000000060079b9 */ /* 0x0003e20008000000 */
[----:B------:R-:W-:Y:S01]  /*1200*/  NOP ;  /* 0x0000000000007918 */ /* 0x000fe20000000000 */
.L_x_46:
[----:B------:R-:W-:Y:S05]  /*1210*/  @P0 BRA `(.L_x_47) ;  /* 0x00000000000c0947 */ /* 0x000fea0003800000 */
[----:B------:R0:W-:Y:S01]  /*1220*/  UTMACMDFLUSH ;  /* 0x00000000000079b7 */ /* 0x0001e20000000000 */
[----:B------:R-:W-:Y:S05]  /*1230*/  @P0 BRA `(.L_x_47) ;  /* 0x0000000000040947 */ /* 0x000fea0003800000 */
[----:B------:R-:W-:-:S04]  /*1240*/  DEPBAR.LE SB0, 0x0 ;  /* 0x000080000000791a */ /* 0x000fc80000000000 */
.L_x_47:
[----:B------:R-:W-:Y:S05]  /*1250*/  WARPSYNC.ALL ;  /* 0x0000000000007948 */ /* 0x000fea0003800000 */
[----:B--2---:R-:W-:Y:S01]  /*1260*/  BAR.SYNC.DEFER_BLOCKING 0x0 ;  /* 0x0000000000007b1d */ /* 0x004fe20000010000 */
[----:B------:R-:W-:Y:S01]  /*1270*/  USHF.L.U32 UR23, UR25, 0x6, URZ ;  /* 0x0000000619177899 */ /* 0x000fe2000800063f */
[----:B------:R-:W-:Y:S01]  /*1280*/  IMAD.MOV.U32 R29, RZ, RZ, RZ ;  /* 0x000000ffff1d7224 */ /* 0x000fe200078e00ff */
[----:B------:R-:W-:Y:S02]  /*1290*/  CS2R R30, SRZ ;  /* 0x00000000001e7805 */ /* 0x000fe4000001ff00 */
[----:B------:R-:W-:-:S02]  /*12a0*/  CS2R R32, SRZ ;  /* 0x0000000000207805 */ /* 0x000fc4000001ff00 */
[----:B------:R-:W-:Y:S01]  /*12b0*/  CS2R R34, SRZ ;  /* 0x0000000000227805 */ /* 0x000fe2000001ff00 */
[----:B------:R-:W-:Y:S01]  /*12c0*/  VOTEU.ALL UP0, P2 ;  /* 0x00000000003f7886 */ /* 0x000fe20001000000 */
[----:B-1----:R-:W-:Y:S01]  /*12d0*/  UMOV UR6, 0x1 ;  /* 0x0000000100067882 */ /* 0x002fe20000000000 */
[----:B------:R-:W-:Y:S02]  /*12e0*/  CS2R R36, SRZ ;  /* 0x0000000000247805 */ /* 0x000fe4000001ff00 */
[----:B------:R-:W-:Y:S02]  /*12f0*/  CS2R R38, SRZ ;  /* 0x0000000000267805 */ /* 0x000fe4000001ff00 */
[----:B------:R-:W-:Y:S01]  /*1300*/  CS2R R40, SRZ ;  /* 0x0000000000287805 */ /* 0x000fe2000001ff00 */
[----:B------:R-:W-:-:S04]  /*1310*/  @!UP0 UIADD3 UR6, -UR6, 0x100000, URZ ;  /* 0x0010000006068890 */ /* 0x000fc8000fffe13f */
[----:B------:R-:W-:Y:S02]  /*1320*/  @!UP0 USHF.L.U32 UR7, UR6, 0xb, URZ ;  /* 0x0000000b06078899 */ /* 0x000fe4000800063f */
[----:B------:R-:W-:Y:S01]  /*1330*/  @!UP0 USHF.L.U32 UR6, UR6, 0x1, URZ ;  /* 0x0000000106068899 */ /* 0x000fe2000800063f */
[----:B------:R-:W-:Y:S01]  /*1340*/  CS2R R42, SRZ ;  /* 0x00000000002a7805 */ /* 0x000fe2000001ff00 */
[----:B------:R-:W-:Y:S01]  /*1350*/  VOTEU.ALL UP0, P2 ;  /* 0x00000000003f7886 */ /* 0x000fe20001000000 */
[----:B------:R-:W-:Y:S02]  /*1360*/  CS2R R44, SRZ ;  /* 0x00000000002c7805 */ /* 0x000fe4000001ff00 */
[----:B------:R-:W-:Y:S02]  /*1370*/  CS2R R46, SRZ ;  /* 0x00000000002e7805 */ /* 0x000fe4000001ff00 */
[----:B------:R-:W-:Y:S02]  /*1380*/  CS2R R48, SRZ ;  /* 0x0000000000307805 */ /* 0x000fe4000001ff00 */
[----:B------:R-:W-:-:S02]  /*1390*/  CS2R R50, SRZ ;  /* 0x0000000000327805 */ /* 0x000fc4000001ff00 */
[----:B------:R-:W-:Y:S02]  /*13a0*/  CS2R R52, SRZ ;  /* 0x0000000000347805 */ /* 0x000fe4000001ff00 */
[----:B------:R-:W-:Y:S01]  /*13b0*/  CS2R R54, SRZ ;  /* 0x0000000000367805 */ /* 0x000fe2000001ff00 */
[----:B------:R-:W1:Y:S02]  /*13c0*/  FENCE.VIEW.ASYNC.S ;  /* 0x00000000000073c6 */ /* 0x000e640000000000 */
[----:B-1----:R1:W2:Y:S02]  /*13d0*/  @!UP0 SYNCS.EXCH.64 URZ, [UR4+0x1000], UR6 ;  /* 0x00100006043f85b2 */ /* 0x0022a40008000100 */
[----:B-1----:R-:W-:Y:S01]  /*13e0*/  USHF.L.U32 UR7, UR24, 0x6, URZ ;  /* 0x0000000618077899 */ /* 0x002fe2000800063f */
[----:B------:R-:W-:Y:S11]  /*13f0*/  @!P1 BRA `(.L_x_48) ;  /* 0x0000000000fc9947 */ /* 0x000ff60003800000 */
[----:B------:R-:W-:Y:S01]  /*1400*/  UIADD3 UR5, UR4, 0x800, URZ ;  /* 0x0000080004057890 */ /* 0x000fe2000fffe03f */
[----:B------:R-:W-:Y:S01]  /*1410*/  CS2R R24, SRZ ;  /* 0x0000000000187805 */ /* 0x000fe2000001ff00 */
[----:B------:R-:W-:Y:S01]  /*1420*/  USHF.R.U32.HI UR12, URZ, 0x4, UR4 ;  /* 0x000000043f0c7899 */ /* 0x000fe20008011604 */
[----:B------:R-:W-:Y:S01]  /*1430*/  CS2R R26, SRZ ;  /* 0x00000000001a7805 */ /* 0x000fe2000001ff00 */
[----:B------:R-:W-:Y:S01]  /*1440*/  USHF.R.U32.HI UR5, URZ, 0x4, UR5 ;  /* 0x000000043f057899 */ /* 0x000fe20008011605 */
[----:B------:R-:W-:Y:S02]  /*1450*/  CS2R R28, SRZ ;  /* 0x00000000001c7805 */ /* 0x000fe4000001ff00 */
[----:B------:R-:W-:Y:S02]  /*1460*/  CS2R R30, SRZ ;  /* 0x00000000001e7805 */ /* 0x000fe4000001ff00 */
[----:B------:R-:W-:Y:S02]  /*1470*/  CS2R R32, SRZ ;  /* 0x0000000000207805 */ /* 0x000fe4000001ff00 */
[----:B------:R-:W-:-:S02]  /*1480*/  CS2R R34, SRZ ;  /* 0x0000000000227805 */ /* 0x000fc4000001ff00 */
[----:B------:R-:W-:Y:S02]  /*1490*/  CS2R R36, SRZ ;  /* 0x0000000000247805 */ /* 0x000fe4000001ff00 */
[----:B------:R-:W-:Y:S02]  /*14a0*/  CS2R R38, SRZ ;  /* 0x0000000000267805 */ /* 0x000fe4000001ff00 */
[----:B------:R-:W-:Y:S02]  /*14b0*/  CS2R R40, SRZ ;  /* 0x0000000000287805 */ /* 0x000fe4000001ff00 */
[----:B------:R-:W-:Y:S02]  /*14c0*/  CS2R R42, SRZ ;  /* 0x00000000002a7805 */ /* 0x000fe4000001ff00 */
[----:B------:R-:W-:Y:S02]  /*14d0*/  CS2R R44, SRZ ;  /* 0x00000000002c7805 */ /* 0x000fe4000001ff00 */
[----:B------:R-:W-:-:S02]  /*14e0*/  CS2R R46, SRZ ;  /* 0x00000000002e7805 */ /* 0x000fc4000001ff00 */
[----:B------:R-:W-:Y:S02]  /*14f0*/  CS2R R48, SRZ ;  /* 0x0000000000307805 */ /* 0x000fe4000001ff00 */
[----:B------:R-:W-:Y:S02]  /*1500*/  CS2R R50, SRZ ;  /* 0x0000000000327805 */ /* 0x000fe4000001ff00 */
[----:B------:R-:W-:Y:S02]  /*1510*/  CS2R R52, SRZ ;  /* 0x0000000000347805 */ /* 0x000fe4000001ff00 */
[----:B------:R-:W-:Y:S01]  /*1520*/  CS2R R54, SRZ ;  /* 0x0000000000367805 */ /* 0x000fe2000001ff00 */
[----:B------:R-:W-:Y:S02]  /*1530*/  USGXT.U32 UR12, UR12, 0xe ;  /* 0x0000000e0c0c789a */ /* 0x000fe40008000000 */
[----:B------:R-:W-:Y:S01]  /*1540*/  USGXT.U32 UR13, UR5, 0xe ;  /* 0x0000000e050d789a */ /* 0x000fe20008000000 */
[----:B------:R-:W-:-:S11]  /*1550*/  UMOV UR6, URZ ;  /* 0x0000003f00067c82 */ /* 0x000fd60008000000 */
.L_x_50:
[----:B--2---:R-:W-:Y:S01]  /*1560*/  BAR.SYNC.DEFER_BLOCKING 0x0 ;  /* 0x0000000000007b1d */ /* 0x004fe20000010000 */
[----:B------:R-:W-:Y:S01]  /*1570*/  @!P2 IMAD.MOV.U32 R2, RZ, RZ, 0x1000 ;  /* 0x00001000ff02a424 */ /* 0x000fe200078e00ff */
[----:B------:R-:W-:Y:S02]  /*1580*/  ELECT P0, URZ, PT ;  /* 0x00000000003f782f */ /* 0x000fe40003800000 */
[----:B------:R-:W-:Y:S02]  /*1590*/  ELECT P1, URZ, PT ;  /* 0x00000000003f782f */ /* 0x000fe40003820000 */
[C---:B------:R-:W-:Y:S01]  /*15a0*/  ISETP.LT.U32.AND P0, PT, R7.reuse, 0x20, P0 ;  /* 0x000000200700780c */ /* 0x040fe20000701070 */
[----:B------:R-:W-:Y:S01]  /*15b0*/  UMOV UR22, UR6 ;  /* 0x0000000600167c82 */ /* 0x000fe20008000000 */
[----:B------:R-:W-:-:S11]  /*15c0*/  ISETP.LT.U32.AND P1, PT, R7, 0x20, P1 ;  /* 0x000000200700780c */ /* 0x000fd60000f21070 */
[----:B------:R-:W-:Y:S01]  /*15d0*/  VOTEU.ANY UP0, P0 ;  /* 0x00000000003f7886 */ /* 0x000fe20000000100 */
[----:B------:R-:W-:Y:S01]  /*15e0*/  VOTEU.ANY UP2, P0 ;  /* 0x00000000003f7886 */ /* 0x000fe20000040100 */
[----:B------:R-:W-:Y:S01]  /*15f0*/  VOTEU.ANY UP1, P1 ;  /* 0x00000000003f7886 */ /* 0x000fe20000820100 */
[----:B------:R-:W-:Y:S01]  /*1600*/  VOTEU.ANY UP3, P1 ;  /* 0x00000000003f7886 */ /* 0x000fe20000860100 */
[----:B------:R1:W-:Y:S01]  /*1610*/  @!P2 SYNCS.ARRIVE.TRANS64 RZ, [UR4+0x1000], R2 ;  /* 0x00100002ffffa9a7 */ /* 0x0003e20008000004 */
[----:B------:R2:W-:Y:S06]  /*1620*/  MEMBAR.ALL.CTA ;  /* 0x0000000000007992 */ /* 0x0005ec0000008000 */
[----:B--2---:R-:W2:Y:S01]  /*1630*/  FENCE.VIEW.ASYNC.S ;  /* 0x00000000000073c6 */ /* 0x004ea20000000000 */
[----:B------:R-:W-:Y:S01]  /*1640*/  @UP0 UIADD3 UR5, UR4, 0x1000, URZ ;  /* 0x0000100004050890 */ /* 0x000fe2000fffe03f */
[----:B------:R-:W-:Y:S01]  /*1650*/  @UP0 UMOV UR8, UR18 ;  /* 0x0000001200080c82 */ /* 0x000fe20008000000 */
[----:B------:R-:W-:Y:S01]  /*1660*/  @UP0 UMOV UR9, UR19 ;  /* 0x0000001300090c82 */ /* 0x000fe20008000000 */
[----:B------:R-:W-:-:S02]  /*1670*/  @UP1 UIADD3 UR20, UR4, 0x800, URZ ;  /* 0x0000080004141890 */ /* 0x000fc4000fffe03f */
[----:B------:R-:W-:Y:S01]  /*1680*/  @UP1 UIADD3 UR21, UR4, 0x1000, URZ ;  /* 0x0000100004151890 */ /* 0x000fe2000fffe03f */
[----:B-1----:R-:W-:Y:S01]  /*1690*/  SHF.L.U32 R2, R8, 0x1f, RZ ;  /* 0x0000001f08027819 */ /* 0x002fe200000006ff */
[----:B------:R-:W-:Y:S01]  /*16a0*/  @UP1 UMOV UR10, UR16 ;  /* 0x00000010000a1c82 */ /* 0x000fe20008000000 */
[----:B------:R-:W-:Y:S01]  /*16b0*/  @UP1 UMOV UR11, UR17 ;  /* 0x00000011000b1c82 */ /* 0x000fe20008000000 */
[----:B--2---:R-:W-:Y:S06]  /*16c0*/  BAR.SYNC.DEFER_BLOCKING 0x0 ;  /* 0x0000000000007b1d */ /* 0x004fec0000010000 */
[----:B------:R1:W-:Y:S02]  /*16d0*/  @UP2 UTMALDG.2D [UR4], [UR8] ;  /* 0x00000004080025b4 */ /* 0x0003e40008008000 */
[----:B------:R-:W-:Y:S06]  /*16e0*/  BAR.SYNC.DEFER_BLOCKING 0x0 ;  /* 0x0000000000007b1d */ /* 0x000fec0000010000 */
[----:B------:R1:W-:Y:S02]  /*16f0*/  @UP3 UTMALDG.2D [UR20], [UR10] ;  /* 0x000000140a0035b4 */ /* 0x0003e40008008000 */
[----:B------:R-:W-:Y:S06]  /*1700*/  BAR.SYNC.DEFER_BLOCKING 0x0 ;  /* 0x0000000000007b1d */ /* 0x000fec0000010000 */
[----:B------:R-:W2:Y:S02]  /*1710*/  SYNCS.PHASECHK.TRANS64.TRYWAIT P0, [UR4+0x1000], R2 ;  /* 0x00100002ff0075a7 */ /* 0x000ea40008000144 */
[----:B-12---:R-:W-:Y:S05]  /*1720*/  @!P0 BRA `(.L_x_49) ;  /* 0x0000000400248947 */ /* 0x006fea0003800000 */
.L_x_51:
[----:B------:R-:W1:Y:S01]  /*1730*/  LDC R2, c[0x0][0x230] ;  /* 0x00008c00ff027b82 */ /* 0x000e620000000800 */
[----:B------:R-:W-:Y:S01]  /*1740*/  UIADD3 UR6, UR6, 0x20, URZ ;  /* 0x0000002006067890 */ /* 0x000fe2000fffe03f */
[----:B------:R-:W-:Y:S02]  /*1750*/  WARPGROUP.DEPBAR.LE gsb0, 0x0 ;  /* 0x00008000000079c5 */ /* 0x000fe40000010000 */
[----:B------:R-:W-:Y:S01]  /*1760*/  WARPGROUP.ARRIVE ;  /* 0x00000000000079c5 */ /* 0x000fe20000000000 */
[----:B------:R-:W-:Y:S01]  /*1770*/  UMOV UR8, UR12 ;  /* 0x0000000c00087c82 */ /* 0x000fe20008000000 */
[----:B------:R-:W-:Y:S01]  /*1780*/  UMOV UR9, 0xc0000010 ;  /* 0xc000001000097882 */ /* 0x000fe20000000000 */
[----:B------:R-:W-:Y:S01]  /*1790*/  UMOV UR10, UR13 ;  /* 0x0000000d000a7c82 */ /* 0x000fe20008000000 */
[----:B------:R-:W-:Y:S01]  /*17a0*/  UMOV UR11, 0xc0000010 ;  /* 0xc0000010000b7882 */ /* 0x000fe20000000000 */
[----:B------:R-:W-:Y:S01]  /*17b0*/  LOP3.LUT R8, R8, 0x1, RZ, 0x3c, !PT ;  /* 0x0000000108087812 */ /* 0x000fe200078e3cff */
[----:B------:R-:W-:Y:S01]  /*17c0*/  QGMMA.64x64x32.F32.E4M3.E4M3 R24, gdesc[UR8], R24, gsb0 ;  /* 0x00e00000081879f3 */ /* 0x000fe20008000818 */
[----:B-1----:R-:W-:-:S13]  /*17d0*/  ISETP.LE.AND P0, PT, R2, UR6, PT ;  /* 0x0000000602007c0c */ /* 0x002fda000bf03270 */
[----:B------:R-:W-:Y:S05]  /*17e0*/  @!P0 BRA `(.L_x_50) ;  /* 0xfffffffc005c8947 */ /* 0x000fea000383ffff */
.L_x_48:
[----:B------:R-:W-:Y:S02]  /*17f0*/  WARPGROUP.DEPBAR.LE gsb0, 0x0 ;  /* 0x00008000000079c5 */ /* 0x000fe40000010000 */
[----:B--2---:R-:W-:Y:S01]  /*1800*/  BAR.SYNC.DEFER_BLOCKING 0x0 ;  /* 0x0000000000007b1d */ /* 0x004fe20000010000 */
[C---:B------:R-:W-:Y:S01]  /*1810*/  IMAD.SHL.U32 R2, R0.reuse, 0x20, RZ ;  /* 0x0000002000027824 */ /* 0x040fe200078e00ff */
[----:B------:R-:W-:Y:S01]  /*1820*/  ELECT P0, URZ, PT ;  /* 0x00000000003f782f */ /* 0x000fe20003800000 */
[C---:B---3--:R-:W-:Y:S01]  /*1830*/  IMAD.SHL.U32 R3, R0.reuse, 0x10, RZ ;  /* 0x0000001000037824 */ /* 0x048fe200078e00ff */
[----:B------:R-:W-:Y:S01]  /*1840*/  F2FP.SATFINITE.E4M3.F32.PACK_AB_MERGE_C R24, R25, R24, RZ ;  /* 0x000000181918723e */ /* 0x000fe200048070ff */
[----:B------:R-:W-:Y:S01]  /*1850*/  IMAD.SHL.U32 R0, R0, 0x2, RZ ;  /* 0x0000000200007824 */ /* 0x000fe200078e00ff */
[----:B------:R-:W-:Y:S01]  /*1860*/  LOP3.LUT R2, R2, 0xc00, RZ, 0xc0, !PT ;  /* 0x00000c0002027812 */ /* 0x000fe200078ec0ff */
[----:B------:R-:W-:Y:S01]  /*1870*/  UMOV UR10, UR7 ;  /* 0x00000007000a7c82 */ /* 0x000fe20008000000 */
[----:B------:R-:W-:Y:S01]  /*1880*/  F2FP.SATFINITE.E4M3.F32.PACK_AB_MERGE_C R26, R27, R26, RZ ;  /* 0x0000001a1b1a723e */ /* 0x000fe200048070ff */
[----:B------:R-:W-:Y:S01]  /*1890*/  UMOV UR9, UR23 ;  /* 0x0000001700097c82 */ /* 0x000fe20008000000 */
[----:B------:R-:W-:Y:S01]  /*18a0*/  LOP3.LUT R3, R2, 0x1c0, R3, 0xf8, !PT ;  /* 0x000001c002037812 */ /* 0x000fe200078ef803 */
[----:B------:R-:W-:Y:S01]  /*18b0*/  UMOV UR8, UR4 ;  /* 0x0000000400087c82 */ /* 0x000fe20008000000 */
[----:B------:R-:W-:-:S02]  /*18c0*/  F2FP.SATFINITE.E4M3.F32.PACK_AB_MERGE_C R28, R29, R28, RZ ;  /* 0x0000001c1d1c723e */ /* 0x000fc400048070ff */
[----:B------:R-:W-:Y:S02]  /*18d0*/  LOP3.LUT R3, R3, 0x36, R0, 0xf8, !PT ;  /* 0x0000003603037812 */ /* 0x000fe400078ef800 */
[----:B------:R-:W-:Y:S02]  /*18e0*/  F2FP.SATFINITE.E4M3.F32.PACK_AB_MERGE_C R30, R31, R30, RZ ;  /* 0x0000001e1f1e723e */ /* 0x000fe400048070ff */
[----:B------:R-:W-:Y:S02]  /*18f0*/  F2FP.SATFINITE.E4M3.F32.PACK_AB_MERGE_C R32, R33, R32, RZ ;  /* 0x000000202120723e */ /* 0x000fe400048070ff */
[----:B------:R-:W-:Y:S02]  /*1900*/  F2FP.SATFINITE.E4M3.F32.PACK_AB_MERGE_C R34, R35, R34, RZ ;  /* 0x000000222322723e */ /* 0x000fe400048070ff */
[----:B------:R-:W-:Y:S02]  /*1910*/  F2FP.SATFINITE.E4M3.F32.PACK_AB_MERGE_C R36, R37, R36, RZ ;  /* 0x000000242524723e */ /* 0x000fe400048070ff */
[----:B------:R-:W-:Y:S01]  /*1920*/  F2FP.SATFINITE.E4M3.F32.PACK_AB_MERGE_C R38, R39, R38, RZ ;  /* 0x000000262726723e */ /* 0x000fe200048070ff */
[----:B------:R-:W1:Y:S01]  /*1930*/  @!P2 SYNCS.CCTL.IV [UR4+0x1000] ;  /* 0x00100000ff00a9b1 */ /* 0x000e620008000004 */
[----:B------:R-:W-:Y:S01]  /*1940*/  ISETP.LT.U32.AND P0, PT, R7, 0x20, P0 ;  /* 0x000000200700780c */ /* 0x000fe20000701070 */
[----:B-1----:R-:W-:Y:S01]  /*1950*/  STS.U16 [R3+UR4], R24 ;  /* 0x0000001803007988 */ /* 0x002fe20008000404 */
[----:B----4-:R-:W-:-:S02]  /*1960*/  LOP3.LUT R5, R3, 0x10, RZ, 0x3c, !PT ;  /* 0x0000001003057812 */ /* 0x010fc400078e3cff */
[----:B------:R-:W-:Y:S01]  /*1970*/  F2FP.SATFINITE.E4M3.F32.PACK_AB_MERGE_C R40, R41, R40, RZ ;  /* 0x000000282928723e */ /* 0x000fe200048070ff */
[----:B------:R-:W-:Y:S01]  /*1980*/  STS.U16 [R3+UR4+0x200], R26 ;  /* 0x0002001a03007988 */ /* 0x000fe20008000404 */
[----:B------:R-:W-:Y:S02]  /*1990*/  F2FP.SATFINITE.E4M3.F32.PACK_AB_MERGE_C R42, R43, R42, RZ ;  /* 0x0000002a2b2a723e */ /* 0x000fe400048070ff */
[----:B------:R-:W-:Y:S01]  /*19a0*/  F2FP.SATFINITE.E4M3.F32.PACK_AB_MERGE_C R44, R45, R44, RZ ;  /* 0x0000002c2d2c723e */ /* 0x000fe200048070ff */
[----:B------:R-:W-:Y:S01]  /*19b0*/  STS.U16 [R3+UR4+0x8], R28 ;  /* 0x0000081c03007988 */ /* 0x000fe20008000404 */
[----:B------:R-:W-:Y:S02]  /*19c0*/  F2FP.SATFINITE.E4M3.F32.PACK_AB_MERGE_C R46, R47, R46, RZ ;  /* 0x0000002e2f2e723e */ /* 0x000fe400048070ff */
[----:B------:R-:W-:Y:S01]  /*19d0*/  LOP3.LUT R7, R3, 0x20, RZ, 0x3c, !PT ;  /* 0x0000002003077812 */ /* 0x000fe200078e3cff */
[----:B------:R-:W-:Y:S01]  /*19e0*/  STS.U16 [R3+UR4+0x208], R30 ;  /* 0x0002081e03007988 */ /* 0x000fe20008000404 */
[----:B------:R-:W-:Y:S01]  /*19f0*/  F2FP.SATFINITE.E4M3.F32.PACK_AB_MERGE_C R48, R49, R48, RZ ;  /* 0x000000303130723e */ /* 0x000fe200048070ff */
[----:B------:R-:W-:Y:S01]  /*1a00*/  VOTEU.ANY UP0, P0 ;  /* 0x00000000003f7886 */ /* 0x000fe20000000100 */
[----:B------:R-:W-:Y:S01]  /*1a10*/  F2FP.SATFINITE.E4M3.F32.PACK_AB_MERGE_C R50, R51, R50, RZ ;  /* 0x000000323332723e */ /* 0x000fe200048070ff */
[----:B------:R-:W-:Y:S01]  /*1a20*/  STS.U16 [R5+UR4], R32 ;  /* 0x0000002005007988 */ /* 0x000fe20008000404 */
[----:B------:R-:W-:Y:S01]  /*1a30*/  F2FP.SATFINITE.E4M3.F32.PACK_AB_MERGE_C R52, R53, R52, RZ ;  /* 0x000000343534723e */ /* 0x000fe200048070ff */
[----:B------:R-:W-:Y:S01]  /*1a40*/  VOTEU.ANY UP1, P0 ;  /* 0x00000000003f7886 */ /* 0x000fe20000020100 */
[----:B------:R-:W-:Y:S01]  /*1a50*/  F2FP.SATFINITE.E4M3.F32.PACK_AB_MERGE_C R54, R55, R54, RZ ;  /* 0x000000363736723e */ /* 0x000fe200048070ff */
[----:B------:R-:W-:Y:S01]  /*1a60*/  STS.U16 [R5+UR4+0x200], R34 ;  /* 0x0002002205007988 */ /* 0x000fe20008000404 */
[----:B------:R-:W-:Y:S01]  /*1a70*/  LOP3.LUT R9, R3, 0x30, RZ, 0x3c, !PT ;  /* 0x0000003003097812 */ /* 0x000fe200078e3cff */
[----:B------:R-:W-:Y:S01]  /*1a80*/  @UP0 UMOV UR6, UR14 ;  /* 0x0000000e00060c82 */ /* 0x000fe20008000000 */
[----:B------:R-:W-:Y:S01]  /*1a90*/  @UP0 UMOV UR7, UR15 ;  /* 0x0000000f00070c82 */ /* 0x000fe20008000000 */
[----:B------:R-:W-:Y:S04]  /*1aa0*/  STS.U16 [R5+UR4+0x8], R36 ;  /* 0x0000082405007988 */ /* 0x000fe80008000404 */
[----:B------:R-:W-:Y:S04]  /*1ab0*/  STS.U16 [R5+UR4+0x208], R38 ;  /* 0x0002082605007988 */ /* 0x000fe80008000404 */
[----:B------:R-:W-:Y:S04]  /*1ac0*/  STS.U16 [R7+UR4], R40 ;  /* 0x0000002807007988 */ /* 0x000fe80008000404 */
[----:B------:R-:W-:Y:S04]  /*1ad0*/  STS.U16 [R7+UR4+0x200], R42 ;  /* 0x0002002a07007988 */ /* 0x000fe80008000404 */
[----:B------:R-:W-:Y:S04]  /*1ae0*/  STS.U16 [R7+UR4+0x8], R44 ;  /* 0x0000082c07007988 */ /* 0x000fe80008000404 */
[----:B------:R-:W-:Y:S04]  /*1af0*/  STS.U16 [R7+UR4+0x208], R46 ;  /* 0x0002082e07007988 */ /* 0x000fe80008000404 */
[----:B------:R-:W-:Y:S04]  /*1b00*/  STS.U16 [R9+UR4], R48 ;  /* 0x0000003009007988 */ /* 0x000fe80008000404 */
[----:B------:R-:W-:Y:S04]  /*1b10*/  STS.U16 [R9+UR4+0x200], R50 ;  /* 0x0002003209007988 */ /* 0x000fe80008000404 */
[----:B------:R-:W-:Y:S04]  /*1b20*/  STS.U16 [R9+UR4+0x8], R52 ;  /* 0x0000083409007988 */ /* 0x000fe80008000404 */
[----:B------:R-:W-:Y:S01]  /*1b30*/  STS.U16 [R9+UR4+0x208], R54 ;  /* 0x0002083609007988 */ /* 0x000fe20008000404 */
[----:B------:R1:W-:Y:S06]  /*1b40*/  MEMBAR.ALL.CTA ;  /* 0x0000000000007992 */ /* 0x0003ec0000008000 */
[----:B-1----:R-:W1:Y:S02]  /*1b50*/  FENCE.VIEW.ASYNC.S ;  /* 0x00000000000073c6 */ /* 0x002e640000000000 */
[----:B-1----:R-:W-:Y:S06]  /*1b60*/  BAR.SYNC.DEFER_BLOCKING 0x0 ;  /* 0x0000000000007b1d */ /* 0x002fec0000010000 */
[----:B------:R1:W-:Y:S01]  /*1b70*/  @UP1 UTMASTG.2D [UR8], [UR6] ;  /* 0x00000008060013b5 */ /* 0x0003e20008008000 */
[----:B------:R0:W-:Y:S01]  /*1b80*/  UTMACMDFLUSH ;  /* 0x00000000000079b7 */ /* 0x0001e20000000000 */
[----:B------:R-:W-:-:S04]  /*1b90*/  DEPBAR.LE SB0, 0x0 ;  /* 0x000080000000791a */ /* 0x000fc80000000000 */
[----:B------:R-:W-:Y:S06]  /*1ba0*/  BAR.SYNC.DEFER_BLOCKING 0x0 ;  /* 0x0000000000007b1d */ /* 0x000fec0000010000 */
[----:B-1----:R-:W-:Y:S05]  /*1bb0*/  EXIT ;  /* 0x000000000000794d */ /* 0x002fea0003800000 */
.L_x_49:
[----:B------:R-:W1:Y:S02]  /*1bc0*/  SYNCS.PHASECHK.TRANS64.TRYWAIT P0, [UR4+0x1000], R2 ;  /* 0x00100002ff0075a7 */ /* 0x000e640008000144 */
[----:B-1----:R-:W-:Y:S05]  /*1bd0*/  @!P0 BRA `(.L_x_49) ;  /* 0xfffffffc00f88947 */ /* 0x002fea000383ffff */
[----:B------:R-:W-:Y:S05]  /*1be0*/  BRA `(.L_x_51) ;  /* 0xfffffff800d07947 */ /* 0x000fea000383ffff */
.L_x_52:
[----:B------:R-:W-:-:S00]  /*1bf0*/  BRA `(.L_x_52) ;  /* 0xfffffffc00fc7947 */ /* 0x000fc0000383ffff */
[----:B------:R-:W-:-:S00]  /*1c00*/  NOP ;  /* 0x0000000000007918 */ /* 0x000fc00000000000 */
[----:B------:R-:W-:-:S00]  /*1c10*/  NOP ;  /* 0x0000000000007918 */ /* 0x000fc00000000000 */
[----:B------:R-:W-:-:S00]  /*1c20*/  NOP ;  /* 0x0000000000007918 */ /* 0x000fc00000000000 */
[----:B------:R-:W-:-:S00]  /*1c30*/  NOP ;  /* 0x0000000000007918 */ /* 0x000fc00000000000 */
[----:B------:R-:W-:-:S00]  /*1c40*/  NOP ;  /* 0x0000000000007918 */ /* 0x000fc00000000000 */
[----:B------:R-:W-:-:S00]  /*1c50*/  NOP ;  /* 0x0000000000007918 */ /* 0x000fc00000000000 */
[----:B------:R-:W-:-:S00]  /*1c60*/  NOP ;  /* 0x0000000000007918 */ /* 0x000fc00000000000 */
[----:B------:R-:W-:-:S00]  /*1c70*/  NOP ;  /* 0x0000000000007918 */ /* 0x000fc00000000000 */
.L_x_53:


//--------------------- .nv.shared.gluon_wgmma    --------------------------
	.section	.nv.shared.gluon_wgmma,"aw",@nobits
	.sectionflags	@""
	.align	16
	.zero		1024


//--------------------- .nv.shared.reserved.0     --------------------------
	.section	.nv.shared.reserved.0,"aw",@nobits
	.weak		__nv_reservedSMEM_offset_0_alias
	.size		__nv_reservedSMEM_offset_0_alias, 0, 0
	.other		__nv_reservedSMEM_offset_0_alias,@"STO_CUDA_RESERVED_SHARED STV_DEFAULT"
__nv_reservedSMEM_offset_0_alias:
	.zero		0


//--------------------- .nv.constant0.gluon_wgmma --------------------------
	.section	.nv.constant0.gluon_wgmma,"a",@progbits
	.sectionflags	@""
	.align	4
.nv.constant0.gluon_wgmma:
	.zero		608


//--------------------- SYMBOLS --------------------------

	.type		.nv.reservedSmem.offset0,@object
	.size		.nv.reservedSmem.offset0,0x4
